// auto-generated by cutlass_sweep.gemm — config: {"arch": "sm_90", "cluster_m": 1, "cluster_n": 1, "dtype": "bf16", "dtype_b": "bf16", "layout": "nn", "stages": 0, "tile_k": 32, "tile_m": 64, "tile_n": 128}
#include "cutlass/cutlass.h"
#include "cutlass/gemm/collective/collective_builder.hpp"
#include "cutlass/gemm/device/gemm_universal_adapter.h"
#include "cutlass/gemm/kernel/gemm_universal.hpp"
#include "cutlass/epilogue/collective/collective_builder.hpp"

using ElemA = cutlass::bfloat16_t;
using ElemB = cutlass::bfloat16_t;
using ElemCD = cutlass::bfloat16_t;
using Acc  = float;
using TileShape    = cute::Shape<cute::_64, cute::_128, cute::_32>;
using ClusterShape = cute::Shape<cute::_1, cute::_1, cute::_1>;

using CollectiveEpilogue = typename cutlass::epilogue::collective::CollectiveBuilder<
    cutlass::arch::Sm90, cutlass::arch::OpClassTensorOp,
    TileShape, ClusterShape,
    cutlass::epilogue::collective::EpilogueTileAuto,
    Acc, Acc,
    ElemCD, cutlass::layout::RowMajor, 128 / cutlass::sizeof_bits<ElemCD>::value,
    ElemCD, cutlass::layout::RowMajor, 128 / cutlass::sizeof_bits<ElemCD>::value,
    cutlass::epilogue::collective::EpilogueScheduleAuto
  >::CollectiveOp;

using CollectiveMainloop = typename cutlass::gemm::collective::CollectiveBuilder<
    cutlass::arch::Sm90, cutlass::arch::OpClassTensorOp,
    ElemA, cutlass::layout::RowMajor, 128 / cutlass::sizeof_bits<ElemA>::value,
    ElemB, cutlass::layout::RowMajor, 128 / cutlass::sizeof_bits<ElemB>::value,
    Acc,
    TileShape, ClusterShape,
    cutlass::gemm::collective::StageCountAutoCarveout<static_cast<int>(sizeof(typename CollectiveEpilogue::SharedStorage))>,
    cutlass::gemm::collective::KernelScheduleAuto
  >::CollectiveOp;

using GemmKernel = cutlass::gemm::kernel::GemmUniversal<
    cute::Shape<int,int,int,int>,
    CollectiveMainloop,
    CollectiveEpilogue
>;
using Gemm = cutlass::gemm::device::GemmUniversalAdapter<GemmKernel>;

// Force the device kernel symbol into the cubin without needing a host main.
auto* _anchor = &cutlass::device_kernel<GemmKernel>;


// ===== COMPILED SASS (sm_90a) =====

	.target	sm_90a

	.elftype	@"ET_EXEC"


//--------------------- .note.nv.tkinfo           --------------------------
	.section	.note.nv.tkinfo,"",@"SHT_NOTE"
	.sectionflags	@"SHF_NOTE_NV_TKINFO"
	.tkinfo
        /*0018*/ 	.word	0x00000002
        /*0030*/ 	.string	""
        /*0030*/ 	.string	"ptxas"
        /*0030*/ 	.string	"Cuda compilation tools, release 13.0, V13.0.88"
        /*0030*/ 	.string	"Build cuda_13.0.r13.0/compiler.36424714_0"
        /*0030*/ 	.string	"-arch sm_90a -m 64 "



//--------------------- .note.nv.cuinfo           --------------------------
	.section	.note.nv.cuinfo,"",@"SHT_NOTE"
	.sectionflags	@"SHF_NOTE_NV_CUINFO"
        /*0018*/ 	.short	0x0002
        /*001a*/ 	.short	0x005a
        /*001c*/ 	.short	0x0082
	.zero		2


//--------------------- .nv.info                  --------------------------
	.section	.nv.info,"",@"SHT_CUDA_INFO"
	.align	4


	//----- nvinfo : EIATTR_REGCOUNT
	.align		4
        /*0000*/ 	.byte	0x04, 0x2f
        /*0002*/ 	.short	(.L_15 - .L_14)
	.align		4
.L_14:
        /*0004*/ 	.word	index@(_ZN7cutlass13device_kernelINS_4gemm6kernel13GemmUniversalIN4cute5tupleIJiiiiEEENS1_10collective13CollectiveMmaINS1_34MainloopSm90TmaGmmaWarpSpecializedILi18ENS5_IJNS4_1CILi1EEESB_SB_EEENS1_32KernelTmaWarpSpecializedPingpongEEENS5_IJNSA_ILi64EEENSA_ILi128EEENSA_ILi32EEEEEENS_10bfloat16_tENS5_IJlSB_lEEESJ_NS5_IJSB_llEEENS4_8TiledMMAINS4_8MMA_AtomIJNS4_4SM904GMMA28MMA_64x128x16_F32BF16BF16_SSILNSP_5MajorE0ELSR_1ELNSP_7ScaleInE1ELSS_1EEEEEENS4_6LayoutISC_NS5_IJNSA_ILi0EEESW_SW_EEEEENS5_IJNS4_10UnderscoreESZ_SZ_EEEEENS4_13SM90_TMA_LOADENS4_14ComposedLayoutINS4_7SwizzleILi2ELi4ELi3EEENS4_18smem_ptr_flag_bitsILi16EEENSV_INS5_IJNSA_ILi8EEESH_EEENS5_IJSH_SB_EEEEEEEvNS4_8identityES12_NS13_INS14_ILi3ELi4ELi3EEES17_NSV_INS5_IJSF_S18_EEENS5_IJSB_SF_EEEEEEEvS1D_EENS_8epilogue10collective6detail29Sm90TmaWarpSpecializedAdapterINS1L_15DefaultEpilogueISJ_SK_SK_NS1K_6thread17LinearCombinationISJ_Li1EffLNS1P_9ScaleType4KindE0ELNS_15FloatRoundStyleE2ESJ_EENS1_15EpilogueDefaultEEEEEvvEEEEvNT_6ParamsE)
        /*0008*/ 	.word	0x000000a8


	//----- nvinfo : EIATTR_FRAME_SIZE
	.align		4
.L_15:
        /*000c*/ 	.byte	0x04, 0x11
        /*000e*/ 	.short	(.L_17 - .L_16)
	.align		4
.L_16:
        /*0010*/ 	.word	index@(_ZN7cutlass13device_kernelINS_4gemm6kernel13GemmUniversalIN4cute5tupleIJiiiiEEENS1_10collective13CollectiveMmaINS1_34MainloopSm90TmaGmmaWarpSpecializedILi18ENS5_IJNS4_1CILi1EEESB_SB_EEENS1_32KernelTmaWarpSpecializedPingpongEEENS5_IJNSA_ILi64EEENSA_ILi128EEENSA_ILi32EEEEEENS_10bfloat16_tENS5_IJlSB_lEEESJ_NS5_IJSB_llEEENS4_8TiledMMAINS4_8MMA_AtomIJNS4_4SM904GMMA28MMA_64x128x16_F32BF16BF16_SSILNSP_5MajorE0ELSR_1ELNSP_7ScaleInE1ELSS_1EEEEEENS4_6LayoutISC_NS5_IJNSA_ILi0EEESW_SW_EEEEENS5_IJNS4_10UnderscoreESZ_SZ_EEEEENS4_13SM90_TMA_LOADENS4_14ComposedLayoutINS4_7SwizzleILi2ELi4ELi3EEENS4_18smem_ptr_flag_bitsILi16EEENSV_INS5_IJNSA_ILi8EEESH_EEENS5_IJSH_SB_EEEEEEEvNS4_8identityES12_NS13_INS14_ILi3ELi4ELi3EEES17_NSV_INS5_IJSF_S18_EEENS5_IJSB_SF_EEEEEEEvS1D_EENS_8epilogue10collective6detail29Sm90TmaWarpSpecializedAdapterINS1L_15DefaultEpilogueISJ_SK_SK_NS1K_6thread17LinearCombinationISJ_Li1EffLNS1P_9ScaleType4KindE0ELNS_15FloatRoundStyleE2ESJ_EENS1_15EpilogueDefaultEEEEEvvEEEEvNT_6ParamsE)
        /*0014*/ 	.word	0x00000008


	//----- nvinfo : EIATTR_MIN_STACK_SIZE
	.align		4
.L_17:
        /*0018*/ 	.byte	0x04, 0x12
        /*001a*/ 	.short	(.L_19 - .L_18)
	.align		4
.L_18:
        /*001c*/ 	.word	index@(_ZN7cutlass13device_kernelINS_4gemm6kernel13GemmUniversalIN4cute5tupleIJiiiiEEENS1_10collective13CollectiveMmaINS1_34MainloopSm90TmaGmmaWarpSpecializedILi18ENS5_IJNS4_1CILi1EEESB_SB_EEENS1_32KernelTmaWarpSpecializedPingpongEEENS5_IJNSA_ILi64EEENSA_ILi128EEENSA_ILi32EEEEEENS_10bfloat16_tENS5_IJlSB_lEEESJ_NS5_IJSB_llEEENS4_8TiledMMAINS4_8MMA_AtomIJNS4_4SM904GMMA28MMA_64x128x16_F32BF16BF16_SSILNSP_5MajorE0ELSR_1ELNSP_7ScaleInE1ELSS_1EEEEEENS4_6LayoutISC_NS5_IJNSA_ILi0EEESW_SW_EEEEENS5_IJNS4_10UnderscoreESZ_SZ_EEEEENS4_13SM90_TMA_LOADENS4_14ComposedLayoutINS4_7SwizzleILi2ELi4ELi3EEENS4_18smem_ptr_flag_bitsILi16EEENSV_INS5_IJNSA_ILi8EEESH_EEENS5_IJSH_SB_EEEEEEEvNS4_8identityES12_NS13_INS14_ILi3ELi4ELi3EEES17_NSV_INS5_IJSF_S18_EEENS5_IJSB_SF_EEEEEEEvS1D_EENS_8epilogue10collective6detail29Sm90TmaWarpSpecializedAdapterINS1L_15DefaultEpilogueISJ_SK_SK_NS1K_6thread17LinearCombinationISJ_Li1EffLNS1P_9ScaleType4KindE0ELNS_15FloatRoundStyleE2ESJ_EENS1_15EpilogueDefaultEEEEEvvEEEEvNT_6ParamsE)
        /*0020*/ 	.word	0x00000008
.L_19:


//--------------------- .nv.compat                --------------------------
	.section	.nv.compat,"",@"SHT_CUDA_COMPAT_INFO"
	.align	4
        /*0000*/ 	.byte	0x02, 0x09, 0x01, 0x00, 0x02, 0x02, 0x04, 0x00, 0x02, 0x05, 0x05, 0x00, 0x03, 0x07, 0x01, 0x01
        /*0010*/ 	.byte	0x02, 0x03, 0x01, 0x00, 0x02, 0x06, 0x01, 0x00, 0x04, 0x0b, 0x08, 0x00, 0x00, 0x00, 0x00, 0x00
        /*0020*/ 	.byte	0x00, 0x00, 0x00, 0x00


//--------------------- .nv.info._ZN7cutlass13device_kernelINS_4gemm6kernel13GemmUniversalIN4cute5tupleIJiiiiEEENS1_10collective13CollectiveMmaINS1_34MainloopSm90TmaGmmaWarpSpecializedILi18ENS5_IJNS4_1CILi1EEESB_SB_EEENS1_32KernelTmaWarpSpecializedPingpongEEENS5_IJNSA_ILi64EEENSA_ILi128EEENSA_ILi32EEEEEENS_10bfloat16_tENS5_IJlSB_lEEESJ_NS5_IJSB_llEEENS4_8TiledMMAINS4_8MMA_AtomIJNS4_4SM904GMMA28MMA_64x128x16_F32BF16BF16_SSILNSP_5MajorE0ELSR_1ELNSP_7ScaleInE1ELSS_1EEEEEENS4_6LayoutISC_NS5_IJNSA_ILi0EEESW_SW_EEEEENS5_IJNS4_10UnderscoreESZ_SZ_EEEEENS4_13SM90_TMA_LOADENS4_14ComposedLayoutINS4_7SwizzleILi2ELi4ELi3EEENS4_18smem_ptr_flag_bitsILi16EEENSV_INS5_IJNSA_ILi8EEESH_EEENS5_IJSH_SB_EEEEEEEvNS4_8identityES12_NS13_INS14_ILi3ELi4ELi3EEES17_NSV_INS5_IJSF_S18_EEENS5_IJSB_SF_EEEEEEEvS1D_EENS_8epilogue10collective6detail29Sm90TmaWarpSpecializedAdapterINS1L_15DefaultEpilogueISJ_SK_SK_NS1K_6thread17LinearCombinationISJ_Li1EffLNS1P_9ScaleType4KindE0ELNS_15FloatRoundStyleE2ESJ_EENS1_15EpilogueDefaultEEEEEvvEEEEvNT_6ParamsE --------------------------
	.section	.nv.info._ZN7cutlass13device_kernelINS_4gemm6kernel13GemmUniversalIN4cute5tupleIJiiiiEEENS1_10collective13CollectiveMmaINS1_34MainloopSm90TmaGmmaWarpSpecializedILi18ENS5_IJNS4_1CILi1EEESB_SB_EEENS1_32KernelTmaWarpSpecializedPingpongEEENS5_IJNSA_ILi64EEENSA_ILi128EEENSA_ILi32EEEEEENS_10bfloat16_tENS5_IJlSB_lEEESJ_NS5_IJSB_llEEENS4_8TiledMMAINS4_8MMA_AtomIJNS4_4SM904GMMA28MMA_64x128x16_F32BF16BF16_SSILNSP_5MajorE0ELSR_1ELNSP_7ScaleInE1ELSS_1EEEEEENS4_6LayoutISC_NS5_IJNSA_ILi0EEESW_SW_EEEEENS5_IJNS4_10UnderscoreESZ_SZ_EEEEENS4_13SM90_TMA_LOADENS4_14ComposedLayoutINS4_7SwizzleILi2ELi4ELi3EEENS4_18smem_ptr_flag_bitsILi16EEENSV_INS5_IJNSA_ILi8EEESH_EEENS5_IJSH_SB_EEEEEEEvNS4_8identityES12_NS13_INS14_ILi3ELi4ELi3EEES17_NSV_INS5_IJSF_S18_EEENS5_IJSB_SF_EEEEEEEvS1D_EENS_8epilogue10collective6detail29Sm90TmaWarpSpecializedAdapterINS1L_15DefaultEpilogueISJ_SK_SK_NS1K_6thread17LinearCombinationISJ_Li1EffLNS1P_9ScaleType4KindE0ELNS_15FloatRoundStyleE2ESJ_EENS1_15EpilogueDefaultEEEEEvvEEEEvNT_6ParamsE,"",@"SHT_CUDA_INFO"
	.sectionflags	@""
	.align	4


	//----- nvinfo : EIATTR_CUDA_API_VERSION
	.align		4
        /*0000*/ 	.byte	0x04, 0x37
        /*0002*/ 	.short	(.L_21 - .L_20)
.L_20:
        /*0004*/ 	.word	0x00000082


	//----- nvinfo : EIATTR_KPARAM_INFO
	.align		4
.L_21:
        /*0008*/ 	.byte	0x04, 0x17
        /*000a*/ 	.short	(.L_23 - .L_22)
.L_22:
        /*000c*/ 	.word	0x00000000
        /*0010*/ 	.short	0x0000
        /*0012*/ 	.short	0x0070
        /*0014*/ 	.byte	0x00, 0xf0, 0x01, 0x10


	//----- nvinfo : EIATTR_SPARSE_MMA_MASK
	.align		4
.L_23:
        /*0018*/ 	.byte	0x03, 0x50
        /*001a*/ 	.short	0x0000


	//----- nvinfo : EIATTR_MAXREG_COUNT
	.align		4
        /*001c*/ 	.byte	0x03, 0x1b
        /*001e*/ 	.short	0x00a8


	//----- nvinfo : EIATTR_NUM_BARRIERS
	.align		4
        /*0020*/ 	.byte	0x02, 0x4c
        /*0022*/ 	.byte	0x01
	.zero		1


	//----- nvinfo : EIATTR_EXTERNS
	.align		4
        /*0024*/ 	.byte	0x04, 0x0f
        /*0026*/ 	.short	(.L_25 - .L_24)


	//   ....[0]....
	.align		4
.L_24:
        /*0028*/ 	.word	index@(__assertfail)


	//----- nvinfo : EIATTR_ANNOTATIONS
	.align		4
.L_25:
        /*002c*/ 	.byte	0x04, 0x55
        /*002e*/ 	.short	(.L_27 - .L_26)


	//   ....[0]....
.L_26:
        /*0030*/ 	.word	0x00000001
        /*0034*/ 	.byte	0xc0, 0x0c, 0x00, 0x00, 0x01, 0x00, 0x00, 0x00, 0xe0, 0x60, 0x00, 0x00, 0x01, 0x00, 0x00, 0x00
        /*0044*/ 	.byte	0x70, 0x6d, 0x00, 0x00


	//----- nvinfo : EIATTR_MERCURY_ISA_VERSION
	.align		4
.L_27:
        /*0048*/ 	.byte	0x03, 0x5f
        /*004a*/ 	.short	0x0101


	//----- nvinfo : EIATTR_INT_WARP_WIDE_INSTR_OFFSETS
	.align		4
        /*004c*/ 	.byte	0x04, 0x31
        /*004e*/ 	.short	(.L_29 - .L_28)


	//   ....[0]....
.L_28:
        /*0050*/ 	.word	0x000005d0


	//   ....[1]....
        /*0054*/ 	.word	0x000005f0


	//   ....[2]....
        /*0058*/ 	.word	0x00000670


	//   ....[3]....
        /*005c*/ 	.word	0x00000680


	//   ....[4]....
        /*0060*/ 	.word	0x00000690


	//   ....[5]....
        /*0064*/ 	.word	0x000006b0


	//   ....[6]....
        /*0068*/ 	.word	0x00000740


	//   ....[7]....
        /*006c*/ 	.word	0x00000760


	//----- nvinfo : EIATTR_COOP_GROUP_MASK_REGIDS
	.align		4
.L_29:
        /*0070*/ 	.byte	0x04, 0x29
        /*0072*/ 	.short	(.L_31 - .L_30)


	//   ....[0]....
.L_30:
        /*0074*/ 	.word	0xffffffff


	//   ....[1]....
        /*0078*/ 	.word	0xffffffff


	//   ....[2]....
        /*007c*/ 	.word	0xffffffff


	//   ....[3]....
        /*0080*/ 	.word	0xffffffff


	//   ....[4]....
        /*0084*/ 	.word	0xffffffff


	//   ....[5]....
        /*0088*/ 	.word	0xffffffff


	//----- nvinfo : EIATTR_COOP_GROUP_INSTR_OFFSETS
	.align		4
.L_31:
        /*008c*/ 	.byte	0x04, 0x28
        /*008e*/ 	.short	(.L_33 - .L_32)


	//   ....[0]....
.L_32:
        /*0090*/ 	.word	0x00000070


	//   ....[1]....
        /*0094*/ 	.word	0x00000080


	//   ....[2]....
        /*0098*/ 	.word	0x00000140


	//   ....[3]....
        /*009c*/ 	.word	0x000004c0


	//   ....[4]....
        /*00a0*/ 	.word	0x00000500


	//   ....[5]....
        /*00a4*/ 	.word	0x00000550


	//----- nvinfo : EIATTR_REG_RECONFIG
	.align		4
.L_33:
        /*00a8*/ 	.byte	0x01, 0x54
	.zero		2


	//----- nvinfo : EIATTR_SYSCALL_OFFSETS
	.align		4
        /*00ac*/ 	.byte	0x04, 0x46
        /*00ae*/ 	.short	(.L_35 - .L_34)


	//   ....[0]....
.L_34:
        /*00b0*/ 	.word	0x000017f0


	//----- nvinfo : EIATTR_MBARRIER_INSTR_OFFSETS
	.align		4
.L_35:
        /*00b4*/ 	.byte	0x04, 0x39
        /*00b6*/ 	.short	(.L_37 - .L_36)


	//   ....[0]....
.L_36:
        /*00b8*/ 	.word	0x00000260
        /*00bc*/ 	.word	0x000000ff
        /*00c0*/ 	.word	0x00000000
        /*00c4*/ 	.short	0x0100
        /*00c6*/ 	.byte	0x08
	.zero		1


	//   ....[1]....
        /*00c8*/ 	.word	0x00000270
        /*00cc*/ 	.word	0x000000ff
        /*00d0*/ 	.word	0x00000090
        /*00d4*/ 	.short	0x0100
        /*00d6*/ 	.byte	0x08
	.zero		1


	//   ....[2]....
        /*00d8*/ 	.word	0x00000280
        /*00dc*/ 	.word	0x000000ff
        /*00e0*/ 	.word	0x00000008
        /*00e4*/ 	.short	0x0100
        /*00e6*/ 	.byte	0x08
	.zero		1


	//   ....[3]....
        /*00e8*/ 	.word	0x00000290
        /*00ec*/ 	.word	0x000000ff
        /*00f0*/ 	.word	0x00000098
        /*00f4*/ 	.short	0x0100
        /*00f6*/ 	.byte	0x08
	.zero		1


	//   ....[4]....
        /*00f8*/ 	.word	0x000002a0
        /*00fc*/ 	.word	0x000000ff
        /*0100*/ 	.word	0x00000010
        /*0104*/ 	.short	0x0100
        /*0106*/ 	.byte	0x08
	.zero		1


	//   ....[5]....
        /*0108*/ 	.word	0x000002b0
        /*010c*/ 	.word	0x000000ff
        /*0110*/ 	.word	0x000000a0
        /*0114*/ 	.short	0x0100
        /*0116*/ 	.byte	0x08
	.zero		1


	//   ....[6]....
        /*0118*/ 	.word	0x000002c0
        /*011c*/ 	.word	0x000000ff
        /*0120*/ 	.word	0x00000018
        /*0124*/ 	.short	0x0100
        /*0126*/ 	.byte	0x08
	.zero		1


	//   ....[7]....
        /*0128*/ 	.word	0x000002d0
        /*012c*/ 	.word	0x000000ff
        /*0130*/ 	.word	0x000000a8
        /*0134*/ 	.short	0x0100
        /*0136*/ 	.byte	0x08
	.zero		1


	//   ....[8]....
        /*0138*/ 	.word	0x000002e0
        /*013c*/ 	.word	0x000000ff
        /*0140*/ 	.word	0x00000020
        /*0144*/ 	.short	0x0100
        /*0146*/ 	.byte	0x08
	.zero		1


	//   ....[9]....
        /*0148*/ 	.word	0x000002f0
        /*014c*/ 	.word	0x000000ff
        /*0150*/ 	.word	0x000000b0
        /*0154*/ 	.short	0x0100
        /*0156*/ 	.byte	0x08
	.zero		1


	//   ....[10]....
        /*0158*/ 	.word	0x00000300
        /*015c*/ 	.word	0x000000ff
        /*0160*/ 	.word	0x00000028
        /*0164*/ 	.short	0x0100
        /*0166*/ 	.byte	0x08
	.zero		1


	//   ....[11]....
        /*0168*/ 	.word	0x00000310
        /*016c*/ 	.word	0x000000ff
        /*0170*/ 	.word	0x000000b8
        /*0174*/ 	.short	0x0100
        /*0176*/ 	.byte	0x08
	.zero		1


	//   ....[12]....
        /*0178*/ 	.word	0x00000320
        /*017c*/ 	.word	0x000000ff
        /*0180*/ 	.word	0x00000030
        /*0184*/ 	.short	0x0100
        /*0186*/ 	.byte	0x08
	.zero		1


	//   ....[13]....
        /*0188*/ 	.word	0x00000330
        /*018c*/ 	.word	0x000000ff
        /*0190*/ 	.word	0x000000c0
        /*0194*/ 	.short	0x0100
        /*0196*/ 	.byte	0x08
	.zero		1


	//   ....[14]....
        /*0198*/ 	.word	0x00000340
        /*019c*/ 	.word	0x000000ff
        /*01a0*/ 	.word	0x00000038
        /*01a4*/ 	.short	0x0100
        /*01a6*/ 	.byte	0x08
	.zero		1


	//   ....[15]....
        /*01a8*/ 	.word	0x00000350
        /*01ac*/ 	.word	0x000000ff
        /*01b0*/ 	.word	0x000000c8
        /*01b4*/ 	.short	0x0100
        /*01b6*/ 	.byte	0x08
	.zero		1


	//   ....[16]....
        /*01b8*/ 	.word	0x00000360
        /*01bc*/ 	.word	0x000000ff
        /*01c0*/ 	.word	0x00000040
        /*01c4*/ 	.short	0x0100
        /*01c6*/ 	.byte	0x08
	.zero		1


	//   ....[17]....
        /*01c8*/ 	.word	0x00000370
        /*01cc*/ 	.word	0x000000ff
        /*01d0*/ 	.word	0x000000d0
        /*01d4*/ 	.short	0x0100
        /*01d6*/ 	.byte	0x08
	.zero		1


	//   ....[18]....
        /*01d8*/ 	.word	0x00000380
        /*01dc*/ 	.word	0x000000ff
        /*01e0*/ 	.word	0x00000048
        /*01e4*/ 	.short	0x0100
        /*01e6*/ 	.byte	0x08
	.zero		1


	//   ....[19]....
        /*01e8*/ 	.word	0x00000390
        /*01ec*/ 	.word	0x000000ff
        /*01f0*/ 	.word	0x000000d8
        /*01f4*/ 	.short	0x0100
        /*01f6*/ 	.byte	0x08
	.zero		1


	//   ....[20]....
        /*01f8*/ 	.word	0x000003a0
        /*01fc*/ 	.word	0x000000ff
        /*0200*/ 	.word	0x00000050
        /*0204*/ 	.short	0x0100
        /*0206*/ 	.byte	0x08
	.zero		1


	//   ....[21]....
        /*0208*/ 	.word	0x000003b0
        /*020c*/ 	.word	0x000000ff
        /*0210*/ 	.word	0x000000e0
        /*0214*/ 	.short	0x0100
        /*0216*/ 	.byte	0x08
	.zero		1


	//   ....[22]....
        /*0218*/ 	.word	0x000003c0
        /*021c*/ 	.word	0x000000ff
        /*0220*/ 	.word	0x00000058
        /*0224*/ 	.short	0x0100
        /*0226*/ 	.byte	0x08
	.zero		1


	//   ....[23]....
        /*0228*/ 	.word	0x000003d0
        /*022c*/ 	.word	0x000000ff
        /*0230*/ 	.word	0x000000e8
        /*0234*/ 	.short	0x0100
        /*0236*/ 	.byte	0x08
	.zero		1


	//   ....[24]....
        /*0238*/ 	.word	0x000003e0
        /*023c*/ 	.word	0x000000ff
        /*0240*/ 	.word	0x00000060
        /*0244*/ 	.short	0x0100
        /*0246*/ 	.byte	0x08
	.zero		1


	//   ....[25]....
        /*0248*/ 	.word	0x000003f0
        /*024c*/ 	.word	0x000000ff
        /*0250*/ 	.word	0x000000f0
        /*0254*/ 	.short	0x0100
        /*0256*/ 	.byte	0x08
	.zero		1


	//   ....[26]....
        /*0258*/ 	.word	0x00000400
        /*025c*/ 	.word	0x000000ff
        /*0260*/ 	.word	0x00000068
        /*0264*/ 	.short	0x0100
        /*0266*/ 	.byte	0x08
	.zero		1


	//   ....[27]....
        /*0268*/ 	.word	0x00000410
        /*026c*/ 	.word	0x000000ff
        /*0270*/ 	.word	0x000000f8
        /*0274*/ 	.short	0x0100
        /*0276*/ 	.byte	0x08
	.zero		1


	//   ....[28]....
        /*0278*/ 	.word	0x00000420
        /*027c*/ 	.word	0x000000ff
        /*0280*/ 	.word	0x00000070
        /*0284*/ 	.short	0x0100
        /*0286*/ 	.byte	0x08
	.zero		1


	//   ....[29]....
        /*0288*/ 	.word	0x00000430
        /*028c*/ 	.word	0x000000ff
        /*0290*/ 	.word	0x00000100
        /*0294*/ 	.short	0x0100
        /*0296*/ 	.byte	0x08
	.zero		1


	//   ....[30]....
        /*0298*/ 	.word	0x00000440
        /*029c*/ 	.word	0x000000ff
        /*02a0*/ 	.word	0x00000078
        /*02a4*/ 	.short	0x0100
        /*02a6*/ 	.byte	0x08
	.zero		1


	//   ....[31]....
        /*02a8*/ 	.word	0x00000450
        /*02ac*/ 	.word	0x000000ff
        /*02b0*/ 	.word	0x00000108
        /*02b4*/ 	.short	0x0100
        /*02b6*/ 	.byte	0x08
	.zero		1


	//   ....[32]....
        /*02b8*/ 	.word	0x00000460
        /*02bc*/ 	.word	0x000000ff
        /*02c0*/ 	.word	0x00000080
        /*02c4*/ 	.short	0x0100
        /*02c6*/ 	.byte	0x08
	.zero		1


	//   ....[33]....
        /*02c8*/ 	.word	0x00000470
        /*02cc*/ 	.word	0x000000ff
        /*02d0*/ 	.word	0x00000110
        /*02d4*/ 	.short	0x0100
        /*02d6*/ 	.byte	0x08
	.zero		1


	//   ....[34]....
        /*02d8*/ 	.word	0x00000480
        /*02dc*/ 	.word	0x000000ff
        /*02e0*/ 	.word	0x00000088
        /*02e4*/ 	.short	0x0100
        /*02e6*/ 	.byte	0x08
	.zero		1


	//   ....[35]....
        /*02e8*/ 	.word	0x00000490
        /*02ec*/ 	.word	0x000000ff
        /*02f0*/ 	.word	0x00000118
        /*02f4*/ 	.short	0x0100
        /*02f6*/ 	.byte	0x08
	.zero		1


	//   ....[36]....
        /*02f8*/ 	.word	0x000007a0
        /*02fc*/ 	.word	0x000000ff
        /*0300*/ 	.word	0x00000150
        /*0304*/ 	.short	0x0100
        /*0306*/ 	.byte	0x08
	.zero		1


	//   ....[37]....
        /*0308*/ 	.word	0x00000810
        /*030c*/ 	.word	0x000000ff
        /*0310*/ 	.word	0x00000158
        /*0314*/ 	.short	0x0100
        /*0316*/ 	.byte	0x08
	.zero		1


	//   ....[38]....
        /*0318*/ 	.word	0x00000830
        /*031c*/ 	.word	0x000000ff
        /*0320*/ 	.word	0x00000130
        /*0324*/ 	.short	0x0100
        /*0326*/ 	.byte	0x09
	.zero		1


	//   ....[39]....
        /*0328*/ 	.word	0x00000840
        /*032c*/ 	.word	0x000000ff
        /*0330*/ 	.word	0x00000138
        /*0334*/ 	.short	0x0100
        /*0336*/ 	.byte	0x09
	.zero		1


	//   ....[40]....
        /*0338*/ 	.word	0x00000850
        /*033c*/ 	.word	0x000000ff
        /*0340*/ 	.word	0x00000140
        /*0344*/ 	.short	0x0100
        /*0346*/ 	.byte	0x09
	.zero		1


	//   ....[41]....
        /*0348*/ 	.word	0x00000860
        /*034c*/ 	.word	0x000000ff
        /*0350*/ 	.word	0x00000148
        /*0354*/ 	.short	0x0100
        /*0356*/ 	.byte	0x09
	.zero		1


	//   ....[42]....
        /*0358*/ 	.word	0x000016d0
        /*035c*/ 	.word	0x0000005d
        /*0360*/ 	.word	0x00000000
        /*0364*/ 	.short	0x010a
        /*0366*/ 	.byte	0x2a
	.zero		1


	//   ....[43]....
        /*0368*/ 	.word	0x00001870
        /*036c*/ 	.word	0x00000003
        /*0370*/ 	.word	0x00000000
        /*0374*/ 	.short	0x010a
        /*0376*/ 	.byte	0x3f
	.zero		1


	//   ....[44]....
        /*0378*/ 	.word	0x000018b0
        /*037c*/ 	.word	0x00000003
        /*0380*/ 	.word	0x00000000
        /*0384*/ 	.short	0x010a
        /*0386*/ 	.byte	0x3f
	.zero		1


	//   ....[45]....
        /*0388*/ 	.word	0x00001ab0
        /*038c*/ 	.word	0x000000ff
        /*0390*/ 	.word	0x00000000
        /*0394*/ 	.short	0x010a
        /*0396*/ 	.byte	0x04
	.zero		1


	//   ....[46]....
        /*0398*/ 	.word	0x00001af0
        /*039c*/ 	.word	0x000000ff
        /*03a0*/ 	.word	0x00000000
        /*03a4*/ 	.short	0x010a
        /*03a6*/ 	.byte	0x04
	.zero		1


	//   ....[47]....
        /*03a8*/ 	.word	0x00001c50
        /*03ac*/ 	.word	0x000000ff
        /*03b0*/ 	.word	0x00000000
        /*03b4*/ 	.short	0x0101
        /*03b6*/ 	.byte	0x04
	.zero		1


	//   ....[48]....
        /*03b8*/ 	.word	0x00001d40
        /*03bc*/ 	.word	0x0000005e
        /*03c0*/ 	.word	0x00000000
        /*03c4*/ 	.short	0x0101
        /*03c6*/ 	.byte	0x2f
	.zero		1


	//   ....[49]....
        /*03c8*/ 	.word	0x00001e10
        /*03cc*/ 	.word	0x000000ff
        /*03d0*/ 	.word	0x00000000
        /*03d4*/ 	.short	0x0101
        /*03d6*/ 	.byte	0x06
	.zero		1


	//   ....[50]....
        /*03d8*/ 	.word	0x00001ec0
        /*03dc*/ 	.word	0x0000005d
        /*03e0*/ 	.word	0x00000010
        /*03e4*/ 	.short	0x010a
        /*03e6*/ 	.byte	0x2a
	.zero		1


	//   ....[51]....
        /*03e8*/ 	.word	0x00006100
        /*03ec*/ 	.word	0x00000060
        /*03f0*/ 	.word	0x00000000
        /*03f4*/ 	.short	0x0101
        /*03f6*/ 	.byte	0x2f
	.zero		1


	//   ....[52]....
        /*03f8*/ 	.word	0x00006a80
        /*03fc*/ 	.word	0x0000000a
        /*0400*/ 	.word	0x00000090
        /*0404*/ 	.short	0x010a
        /*0406*/ 	.byte	0x3f
	.zero		1


	//   ....[53]....
        /*0408*/ 	.word	0x00006e80
        /*040c*/ 	.word	0x00000005
        /*0410*/ 	.word	0x00000158
        /*0414*/ 	.short	0x0101
        /*0416*/ 	.byte	0x3f
	.zero		1


	//   ....[54]....
        /*0418*/ 	.word	0x00007600
        /*041c*/ 	.word	0x00000009
        /*0420*/ 	.word	0x00000000
        /*0424*/ 	.short	0x010a
        /*0426*/ 	.byte	0x3f
	.zero		1


	//   ....[55]....
        /*0428*/ 	.word	0x00007680
        /*042c*/ 	.word	0x00000008
        /*0430*/ 	.word	0x00000000
        /*0434*/ 	.short	0x010a
        /*0436*/ 	.byte	0x3f
	.zero		1


	//   ....[56]....
        /*0438*/ 	.word	0x00007710
        /*043c*/ 	.word	0x00000009
        /*0440*/ 	.word	0x00000000
        /*0444*/ 	.short	0x010a
        /*0446*/ 	.byte	0x3f
	.zero		1


	//   ....[57]....
        /*0448*/ 	.word	0x000077a0
        /*044c*/ 	.word	0x00000008
        /*0450*/ 	.word	0x00000000
        /*0454*/ 	.short	0x010a
        /*0456*/ 	.byte	0x3f
	.zero		1


	//   ....[58]....
        /*0458*/ 	.word	0x00007830
        /*045c*/ 	.word	0x00000009
        /*0460*/ 	.word	0x00000000
        /*0464*/ 	.short	0x010a
        /*0466*/ 	.byte	0x3f
	.zero		1


	//   ....[59]....
        /*0468*/ 	.word	0x000078c0
        /*046c*/ 	.word	0x00000008
        /*0470*/ 	.word	0x00000000
        /*0474*/ 	.short	0x010a
        /*0476*/ 	.byte	0x3f
	.zero		1


	//   ....[60]....
        /*0478*/ 	.word	0x00007950
        /*047c*/ 	.word	0x00000009
        /*0480*/ 	.word	0x00000000
        /*0484*/ 	.short	0x010a
        /*0486*/ 	.byte	0x3f
	.zero		1


	//   ....[61]....
        /*0488*/ 	.word	0x000079e0
        /*048c*/ 	.word	0x00000008
        /*0490*/ 	.word	0x00000000
        /*0494*/ 	.short	0x010a
        /*0496*/ 	.byte	0x3f
	.zero		1


	//   ....[62]....
        /*0498*/ 	.word	0x00007a70
        /*049c*/ 	.word	0x00000009
        /*04a0*/ 	.word	0x00000000
        /*04a4*/ 	.short	0x010a
        /*04a6*/ 	.byte	0x3f
	.zero		1


	//   ....[63]....
        /*04a8*/ 	.word	0x00007b00
        /*04ac*/ 	.word	0x00000008
        /*04b0*/ 	.word	0x00000000
        /*04b4*/ 	.short	0x010a
        /*04b6*/ 	.byte	0x3f
	.zero		1


	//   ....[64]....
        /*04b8*/ 	.word	0x00007b90
        /*04bc*/ 	.word	0x00000009
        /*04c0*/ 	.word	0x00000000
        /*04c4*/ 	.short	0x010a
        /*04c6*/ 	.byte	0x3f
	.zero		1


	//   ....[65]....
        /*04c8*/ 	.word	0x00007c20
        /*04cc*/ 	.word	0x00000008
        /*04d0*/ 	.word	0x00000000
        /*04d4*/ 	.short	0x010a
        /*04d6*/ 	.byte	0x3f
	.zero		1


	//   ....[66]....
        /*04d8*/ 	.word	0x00007cb0
        /*04dc*/ 	.word	0x00000009
        /*04e0*/ 	.word	0x00000000
        /*04e4*/ 	.short	0x010a
        /*04e6*/ 	.byte	0x3f
	.zero		1


	//   ....[67]....
        /*04e8*/ 	.word	0x00007d40
        /*04ec*/ 	.word	0x00000008
        /*04f0*/ 	.word	0x00000000
        /*04f4*/ 	.short	0x010a
        /*04f6*/ 	.byte	0x3f
	.zero		1


	//   ....[68]....
        /*04f8*/ 	.word	0x00007dd0
        /*04fc*/ 	.word	0x00000009
        /*0500*/ 	.word	0x00000000
        /*0504*/ 	.short	0x010a
        /*0506*/ 	.byte	0x3f
	.zero		1


	//   ....[69]....
        /*0508*/ 	.word	0x00007e60
        /*050c*/ 	.word	0x00000008
        /*0510*/ 	.word	0x00000000
        /*0514*/ 	.short	0x010a
        /*0516*/ 	.byte	0x3f
	.zero		1


	//   ....[70]....
        /*0518*/ 	.word	0x00007ef0
        /*051c*/ 	.word	0x0000000b
        /*0520*/ 	.word	0x00000000
        /*0524*/ 	.short	0x010a
        /*0526*/ 	.byte	0x3f
	.zero		1


	//   ....[71]....
        /*0528*/ 	.word	0x00007f80
        /*052c*/ 	.word	0x00000003
        /*0530*/ 	.word	0x00000000
        /*0534*/ 	.short	0x010a
        /*0536*/ 	.byte	0x3f
	.zero		1


	//   ....[72]....
        /*0538*/ 	.word	0x00007fe0
        /*053c*/ 	.word	0x0000005f
        /*0540*/ 	.word	0x00000000
        /*0544*/ 	.short	0x010a
        /*0546*/ 	.byte	0x3f
	.zero		1


	//   ....[73]....
        /*0548*/ 	.word	0x00008030
        /*054c*/ 	.word	0x00000003
        /*0550*/ 	.word	0x00000000
        /*0554*/ 	.short	0x010a
        /*0556*/ 	.byte	0x3f
	.zero		1


	//   ....[74]....
        /*0558*/ 	.word	0x00008090
        /*055c*/ 	.word	0x00000004
        /*0560*/ 	.word	0x00000000
        /*0564*/ 	.short	0x010a
        /*0566*/ 	.byte	0x3f
	.zero		1


	//   ....[75]....
        /*0568*/ 	.word	0x000080e0
        /*056c*/ 	.word	0x0000005f
        /*0570*/ 	.word	0x00000010
        /*0574*/ 	.short	0x010a
        /*0576*/ 	.byte	0x3f
	.zero		1


	//   ....[76]....
        /*0578*/ 	.word	0x000081b0
        /*057c*/ 	.word	0x0000000a
        /*0580*/ 	.word	0x00000090
        /*0584*/ 	.short	0x010a
        /*0586*/ 	.byte	0x3f
	.zero		1


	//   ....[77]....
        /*0588*/ 	.word	0x00008280
        /*058c*/ 	.word	0x00000009
        /*0590*/ 	.word	0x00000000
        /*0594*/ 	.short	0x010a
        /*0596*/ 	.byte	0x3f
	.zero		1


	//   ....[78]....
        /*0598*/ 	.word	0x000082d0
        /*059c*/ 	.word	0x00000008
        /*05a0*/ 	.word	0x00000000
        /*05a4*/ 	.short	0x010a
        /*05a6*/ 	.byte	0x3f
	.zero		1


	//   ....[79]....
        /*05a8*/ 	.word	0x00008320
        /*05ac*/ 	.word	0x00000009
        /*05b0*/ 	.word	0x00000000
        /*05b4*/ 	.short	0x010a
        /*05b6*/ 	.byte	0x3f
	.zero		1


	//   ....[80]....
        /*05b8*/ 	.word	0x00008370
        /*05bc*/ 	.word	0x00000008
        /*05c0*/ 	.word	0x00000000
        /*05c4*/ 	.short	0x010a
        /*05c6*/ 	.byte	0x3f
	.zero		1


	//   ....[81]....
        /*05c8*/ 	.word	0x000083c0
        /*05cc*/ 	.word	0x00000009
        /*05d0*/ 	.word	0x00000000
        /*05d4*/ 	.short	0x010a
        /*05d6*/ 	.byte	0x3f
	.zero		1


	//   ....[82]....
        /*05d8*/ 	.word	0x00008410
        /*05dc*/ 	.word	0x00000008
        /*05e0*/ 	.word	0x00000000
        /*05e4*/ 	.short	0x010a
        /*05e6*/ 	.byte	0x3f
	.zero		1


	//   ....[83]....
        /*05e8*/ 	.word	0x00008460
        /*05ec*/ 	.word	0x00000009
        /*05f0*/ 	.word	0x00000000
        /*05f4*/ 	.short	0x010a
        /*05f6*/ 	.byte	0x3f
	.zero		1


	//   ....[84]....
        /*05f8*/ 	.word	0x000084b0
        /*05fc*/ 	.word	0x00000008
        /*0600*/ 	.word	0x00000000
        /*0604*/ 	.short	0x010a
        /*0606*/ 	.byte	0x3f
	.zero		1


	//   ....[85]....
        /*0608*/ 	.word	0x00008500
        /*060c*/ 	.word	0x00000009
        /*0610*/ 	.word	0x00000000
        /*0614*/ 	.short	0x010a
        /*0616*/ 	.byte	0x3f
	.zero		1


	//   ....[86]....
        /*0618*/ 	.word	0x00008550
        /*061c*/ 	.word	0x00000008
        /*0620*/ 	.word	0x00000000
        /*0624*/ 	.short	0x010a
        /*0626*/ 	.byte	0x3f
	.zero		1


	//   ....[87]....
        /*0628*/ 	.word	0x000085a0
        /*062c*/ 	.word	0x00000009
        /*0630*/ 	.word	0x00000000
        /*0634*/ 	.short	0x010a
        /*0636*/ 	.byte	0x3f
	.zero		1


	//   ....[88]....
        /*0638*/ 	.word	0x000085f0
        /*063c*/ 	.word	0x00000008
        /*0640*/ 	.word	0x00000000
        /*0644*/ 	.short	0x010a
        /*0646*/ 	.byte	0x3f
	.zero		1


	//   ....[89]....
        /*0648*/ 	.word	0x00008640
        /*064c*/ 	.word	0x00000009
        /*0650*/ 	.word	0x00000000
        /*0654*/ 	.short	0x010a
        /*0656*/ 	.byte	0x3f
	.zero		1


	//   ....[90]....
        /*0658*/ 	.word	0x00008690
        /*065c*/ 	.word	0x00000008
        /*0660*/ 	.word	0x00000000
        /*0664*/ 	.short	0x010a
        /*0666*/ 	.byte	0x3f
	.zero		1


	//   ....[91]....
        /*0668*/ 	.word	0x000086e0
        /*066c*/ 	.word	0x00000009
        /*0670*/ 	.word	0x00000000
        /*0674*/ 	.short	0x010a
        /*0676*/ 	.byte	0x3f
	.zero		1


	//   ....[92]....
        /*0678*/ 	.word	0x00008730
        /*067c*/ 	.word	0x00000008
        /*0680*/ 	.word	0x00000000
        /*0684*/ 	.short	0x010a
        /*0686*/ 	.byte	0x3f
	.zero		1


	//   ....[93]....
        /*0688*/ 	.word	0x00008780
        /*068c*/ 	.word	0x0000000b
        /*0690*/ 	.word	0x00000000
        /*0694*/ 	.short	0x010a
        /*0696*/ 	.byte	0x3f
	.zero		1


	//----- nvinfo : EIATTR_NUM_MBARRIERS
	.align		4
.L_37:
        /*0698*/ 	.byte	0x03, 0x38
        /*069a*/ 	.short	0x002a


	//----- nvinfo : EIATTR_EXIT_INSTR_OFFSETS
	.align		4
        /*069c*/ 	.byte	0x04, 0x1c
        /*069e*/ 	.short	(.L_39 - .L_38)


	//   ....[0]....
.L_38:
        /*06a0*/ 	.word	0x00001370


	//   ....[1]....
        /*06a4*/ 	.word	0x000013d0


	//   ....[2]....
        /*06a8*/ 	.word	0x00006790


	//   ....[3]....
        /*06ac*/ 	.word	0x000067c0


	//   ....[4]....
        /*06b0*/ 	.word	0x00007fd0


	//----- nvinfo : EIATTR_MAX_THREADS
	.align		4
.L_39:
        /*06b4*/ 	.byte	0x04, 0x05
        /*06b6*/ 	.short	(.L_41 - .L_40)
.L_40:
        /*06b8*/ 	.word	0x00000180
        /*06bc*/ 	.word	0x00000001
        /*06c0*/ 	.word	0x00000001


	//----- nvinfo : EIATTR_CRS_STACK_SIZE
	.align		4
.L_41:
        /*06c4*/ 	.byte	0x04, 0x1e
        /*06c6*/ 	.short	(.L_43 - .L_42)
.L_42:
        /*06c8*/ 	.word	0x00000000


	//----- nvinfo : EIATTR_CBANK_PARAM_SIZE
	.align		4
.L_43:
        /*06cc*/ 	.byte	0x03, 0x19
        /*06ce*/ 	.short	0x0470


	//----- nvinfo : EIATTR_PARAM_CBANK
	.align		4
        /*06d0*/ 	.byte	0x04, 0x0a
        /*06d2*/ 	.short	(.L_45 - .L_44)
	.align		4
.L_44:
        /*06d4*/ 	.word	index@(.nv.constant0._ZN7cutlass13device_kernelINS_4gemm6kernel13GemmUniversalIN4cute5tupleIJiiiiEEENS1_10collective13CollectiveMmaINS1_34MainloopSm90TmaGmmaWarpSpecializedILi18ENS5_IJNS4_1CILi1EEESB_SB_EEENS1_32KernelTmaWarpSpecializedPingpongEEENS5_IJNSA_ILi64EEENSA_ILi128EEENSA_ILi32EEEEEENS_10bfloat16_tENS5_IJlSB_lEEESJ_NS5_IJSB_llEEENS4_8TiledMMAINS4_8MMA_AtomIJNS4_4SM904GMMA28MMA_64x128x16_F32BF16BF16_SSILNSP_5MajorE0ELSR_1ELNSP_7ScaleInE1ELSS_1EEEEEENS4_6LayoutISC_NS5_IJNSA_ILi0EEESW_SW_EEEEENS5_IJNS4_10UnderscoreESZ_SZ_EEEEENS4_13SM90_TMA_LOADENS4_14ComposedLayoutINS4_7SwizzleILi2ELi4ELi3EEENS4_18smem_ptr_flag_bitsILi16EEENSV_INS5_IJNSA_ILi8EEESH_EEENS5_IJSH_SB_EEEEEEEvNS4_8identityES12_NS13_INS14_ILi3ELi4ELi3EEES17_NSV_INS5_IJSF_S18_EEENS5_IJSB_SF_EEEEEEEvS1D_EENS_8epilogue10collective6detail29Sm90TmaWarpSpecializedAdapterINS1L_15DefaultEpilogueISJ_SK_SK_NS1K_6thread17LinearCombinationISJ_Li1EffLNS1P_9ScaleType4KindE0ELNS_15FloatRoundStyleE2ESJ_EENS1_15EpilogueDefaultEEEEEvvEEEEvNT_6ParamsE)
        /*06d8*/ 	.short	0x0210
        /*06da*/ 	.short	0x0470


	//----- nvinfo : EIATTR_SW_WAR
	.align		4
.L_45:
        /*06dc*/ 	.byte	0x04, 0x36
        /*06de*/ 	.short	(.L_47 - .L_46)
.L_46:
        /*06e0*/ 	.word	0x00000008
.L_47:


//--------------------- .nv.callgraph             --------------------------
	.section	.nv.callgraph,"",@"SHT_CUDA_CALLGRAPH"
	.align	4
	.sectionentsize	8
	.align		4
        /*0000*/ 	.word	0x00000000
	.align		4
        /*0004*/ 	.word	0xffffffff
	.align		4
        /*0008*/ 	.word	index@(_ZN7cutlass13device_kernelINS_4gemm6kernel13GemmUniversalIN4cute5tupleIJiiiiEEENS1_10collective13CollectiveMmaINS1_34MainloopSm90TmaGmmaWarpSpecializedILi18ENS5_IJNS4_1CILi1EEESB_SB_EEENS1_32KernelTmaWarpSpecializedPingpongEEENS5_IJNSA_ILi64EEENSA_ILi128EEENSA_ILi32EEEEEENS_10bfloat16_tENS5_IJlSB_lEEESJ_NS5_IJSB_llEEENS4_8TiledMMAINS4_8MMA_AtomIJNS4_4SM904GMMA28MMA_64x128x16_F32BF16BF16_SSILNSP_5MajorE0ELSR_1ELNSP_7ScaleInE1ELSS_1EEEEEENS4_6LayoutISC_NS5_IJNSA_ILi0EEESW_SW_EEEEENS5_IJNS4_10UnderscoreESZ_SZ_EEEEENS4_13SM90_TMA_LOADENS4_14ComposedLayoutINS4_7SwizzleILi2ELi4ELi3EEENS4_18smem_ptr_flag_bitsILi16EEENSV_INS5_IJNSA_ILi8EEESH_EEENS5_IJSH_SB_EEEEEEEvNS4_8identityES12_NS13_INS14_ILi3ELi4ELi3EEES17_NSV_INS5_IJSF_S18_EEENS5_IJSB_SF_EEEEEEEvS1D_EENS_8epilogue10collective6detail29Sm90TmaWarpSpecializedAdapterINS1L_15DefaultEpilogueISJ_SK_SK_NS1K_6thread17LinearCombinationISJ_Li1EffLNS1P_9ScaleType4KindE0ELNS_15FloatRoundStyleE2ESJ_EENS1_15EpilogueDefaultEEEEEvvEEEEvNT_6ParamsE)
	.align		4
        /*000c*/ 	.word	index@(__assertfail)
	.align		4
        /*0010*/ 	.word	0x00000000
	.align		4
        /*0014*/ 	.word	0xfffffffe
	.align		4
        /*0018*/ 	.word	0x00000000
	.align		4
        /*001c*/ 	.word	0xfffffffd
	.align		4
        /*0020*/ 	.word	0x00000000
	.align		4
        /*0024*/ 	.word	0xfffffffc


//--------------------- .nv.constant4             --------------------------
	.section	.nv.constant4,"a",@progbits
	.align	8
	.align		8
.nv.constant4:
        /*0000*/ 	.dword	__assertfail
	.align		8
        /*0008*/ 	.dword	__unnamed_1
	.align		8
        /*0010*/ 	.dword	_ZN40_INTERNAL_a0fd650a_4_k_cu_76f01b57_175014cuda3std3__45__cpo5beginE
	.align		8
        /*0018*/ 	.dword	_ZN40_INTERNAL_a0fd650a_4_k_cu_76f01b57_175014cuda3std3__45__cpo3endE
	.align		8
        /*0020*/ 	.dword	_ZN40_INTERNAL_a0fd650a_4_k_cu_76f01b57_175014cuda3std3__45__cpo6cbeginE
	.align		8
        /*0028*/ 	.dword	_ZN40_INTERNAL_a0fd650a_4_k_cu_76f01b57_175014cuda3std3__45__cpo4cendE
	.align		8
        /*0030*/ 	.dword	_ZN40_INTERNAL_a0fd650a_4_k_cu_76f01b57_175014cuda3std3__442_GLOBAL__N__a0fd650a_4_k_cu_76f01b57_175016ignoreE
	.align		8
        /*0038*/ 	.dword	_ZN40_INTERNAL_a0fd650a_4_k_cu_76f01b57_175014cuda3std3__419piecewise_constructE
	.align		8
        /*0040*/ 	.dword	_ZN40_INTERNAL_a0fd650a_4_k_cu_76f01b57_175014cuda3std3__48in_placeE
	.align		8
        /*0048*/ 	.dword	_ZN40_INTERNAL_a0fd650a_4_k_cu_76f01b57_175014cuda3std6ranges3__45__cpo4swapE
	.align		8
        /*0050*/ 	.dword	_ZN40_INTERNAL_a0fd650a_4_k_cu_76f01b57_175014cuda3std6ranges3__45__cpo9iter_moveE
	.align		8
        /*0058*/ 	.dword	_ZN40_INTERNAL_a0fd650a_4_k_cu_76f01b57_175014cute7productE
	.align		8
        /*0060*/ 	.dword	_ZN40_INTERNAL_a0fd650a_4_k_cu_76f01b57_175014cute1_E
	.align		8
        /*0068*/ 	.dword	$str$22
	.align		8
        /*0070*/ 	.dword	$str$23


//--------------------- .text._ZN7cutlass13device_kernelINS_4gemm6kernel13GemmUniversalIN4cute5tupleIJiiiiEEENS1_10collective13CollectiveMmaINS1_34MainloopSm90TmaGmmaWarpSpecializedILi18ENS5_IJNS4_1CILi1EEESB_SB_EEENS1_32KernelTmaWarpSpecializedPingpongEEENS5_IJNSA_ILi64EEENSA_ILi128EEENSA_ILi32EEEEEENS_10bfloat16_tENS5_IJlSB_lEEESJ_NS5_IJSB_llEEENS4_8TiledMMAINS4_8MMA_AtomIJNS4_4SM904GMMA28MMA_64x128x16_F32BF16BF16_SSILNSP_5MajorE0ELSR_1ELNSP_7ScaleInE1ELSS_1EEEEEENS4_6LayoutISC_NS5_IJNSA_ILi0EEESW_SW_EEEEENS5_IJNS4_10UnderscoreESZ_SZ_EEEEENS4_13SM90_TMA_LOADENS4_14ComposedLayoutINS4_7SwizzleILi2ELi4ELi3EEENS4_18smem_ptr_flag_bitsILi16EEENSV_INS5_IJNSA_ILi8EEESH_EEENS5_IJSH_SB_EEEEEEEvNS4_8identityES12_NS13_INS14_ILi3ELi4ELi3EEES17_NSV_INS5_IJSF_S18_EEENS5_IJSB_SF_EEEEEEEvS1D_EENS_8epilogue10collective6detail29Sm90TmaWarpSpecializedAdapterINS1L_15DefaultEpilogueISJ_SK_SK_NS1K_6thread17LinearCombinationISJ_Li1EffLNS1P_9ScaleType4KindE0ELNS_15FloatRoundStyleE2ESJ_EENS1_15EpilogueDefaultEEEEEvvEEEEvNT_6ParamsE --------------------------
	.section	.text._ZN7cutlass13device_kernelINS_4gemm6kernel13GemmUniversalIN4cute5tupleIJiiiiEEENS1_10collective13CollectiveMmaINS1_34MainloopSm90TmaGmmaWarpSpecializedILi18ENS5_IJNS4_1CILi1EEESB_SB_EEENS1_32KernelTmaWarpSpecializedPingpongEEENS5_IJNSA_ILi64EEENSA_ILi128EEENSA_ILi32EEEEEENS_10bfloat16_tENS5_IJlSB_lEEESJ_NS5_IJSB_llEEENS4_8TiledMMAINS4_8MMA_AtomIJNS4_4SM904GMMA28MMA_64x128x16_F32BF16BF16_SSILNSP_5MajorE0ELSR_1ELNSP_7ScaleInE1ELSS_1EEEEEENS4_6LayoutISC_NS5_IJNSA_ILi0EEESW_SW_EEEEENS5_IJNS4_10UnderscoreESZ_SZ_EEEEENS4_13SM90_TMA_LOADENS4_14ComposedLayoutINS4_7SwizzleILi2ELi4ELi3EEENS4_18smem_ptr_flag_bitsILi16EEENSV_INS5_IJNSA_ILi8EEESH_EEENS5_IJSH_SB_EEEEEEEvNS4_8identityES12_NS13_INS14_ILi3ELi4ELi3EEES17_NSV_INS5_IJSF_S18_EEENS5_IJSB_SF_EEEEEEEvS1D_EENS_8epilogue10collective6detail29Sm90TmaWarpSpecializedAdapterINS1L_15DefaultEpilogueISJ_SK_SK_NS1K_6thread17LinearCombinationISJ_Li1EffLNS1P_9ScaleType4KindE0ELNS_15FloatRoundStyleE2ESJ_EENS1_15EpilogueDefaultEEEEEvvEEEEvNT_6ParamsE,"ax",@progbits
	.align	128
.text._ZN7cutlass13device_kernelINS_4gemm6kernel13GemmUniversalIN4cute5tupleIJiiiiEEENS1_10collective13CollectiveMmaINS1_34MainloopSm90TmaGmmaWarpSpecializedILi18ENS5_IJNS4_1CILi1EEESB_SB_EEENS1_32KernelTmaWarpSpecializedPingpongEEENS5_IJNSA_ILi64EEENSA_ILi128EEENSA_ILi32EEEEEENS_10bfloat16_tENS5_IJlSB_lEEESJ_NS5_IJSB_llEEENS4_8TiledMMAINS4_8MMA_AtomIJNS4_4SM904GMMA28MMA_64x128x16_F32BF16BF16_SSILNSP_5MajorE0ELSR_1ELNSP_7ScaleInE1ELSS_1EEEEEENS4_6LayoutISC_NS5_IJNSA_ILi0EEESW_SW_EEEEENS5_IJNS4_10UnderscoreESZ_SZ_EEEEENS4_13SM90_TMA_LOADENS4_14ComposedLayoutINS4_7SwizzleILi2ELi4ELi3EEENS4_18smem_ptr_flag_bitsILi16EEENSV_INS5_IJNSA_ILi8EEESH_EEENS5_IJSH_SB_EEEEEEEvNS4_8identityES12_NS13_INS14_ILi3ELi4ELi3EEES17_NSV_INS5_IJSF_S18_EEENS5_IJSB_SF_EEEEEEEvS1D_EENS_8epilogue10collective6detail29Sm90TmaWarpSpecializedAdapterINS1L_15DefaultEpilogueISJ_SK_SK_NS1K_6thread17LinearCombinationISJ_Li1EffLNS1P_9ScaleType4KindE0ELNS_15FloatRoundStyleE2ESJ_EENS1_15EpilogueDefaultEEEEEvvEEEEvNT_6ParamsE:
        .type           _ZN7cutlass13device_kernelINS_4gemm6kernel13GemmUniversalIN4cute5tupleIJiiiiEEENS1_10collective13CollectiveMmaINS1_34MainloopSm90TmaGmmaWarpSpecializedILi18ENS5_IJNS4_1CILi1EEESB_SB_EEENS1_32KernelTmaWarpSpecializedPingpongEEENS5_IJNSA_ILi64EEENSA_ILi128EEENSA_ILi32EEEEEENS_10bfloat16_tENS5_IJlSB_lEEESJ_NS5_IJSB_llEEENS4_8TiledMMAINS4_8MMA_AtomIJNS4_4SM904GMMA28MMA_64x128x16_F32BF16BF16_SSILNSP_5MajorE0ELSR_1ELNSP_7ScaleInE1ELSS_1EEEEEENS4_6LayoutISC_NS5_IJNSA_ILi0EEESW_SW_EEEEENS5_IJNS4_10UnderscoreESZ_SZ_EEEEENS4_13SM90_TMA_LOADENS4_14ComposedLayoutINS4_7SwizzleILi2ELi4ELi3EEENS4_18smem_ptr_flag_bitsILi16EEENSV_INS5_IJNSA_ILi8EEESH_EEENS5_IJSH_SB_EEEEEEEvNS4_8identityES12_NS13_INS14_ILi3ELi4ELi3EEES17_NSV_INS5_IJSF_S18_EEENS5_IJSB_SF_EEEEEEEvS1D_EENS_8epilogue10collective6detail29Sm90TmaWarpSpecializedAdapterINS1L_15DefaultEpilogueISJ_SK_SK_NS1K_6thread17LinearCombinationISJ_Li1EffLNS1P_9ScaleType4KindE0ELNS_15FloatRoundStyleE2ESJ_EENS1_15EpilogueDefaultEEEEEvvEEEEvNT_6ParamsE,@function
        .size           _ZN7cutlass13device_kernelINS_4gemm6kernel13GemmUniversalIN4cute5tupleIJiiiiEEENS1_10collective13CollectiveMmaINS1_34MainloopSm90TmaGmmaWarpSpecializedILi18ENS5_IJNS4_1CILi1EEESB_SB_EEENS1_32KernelTmaWarpSpecializedPingpongEEENS5_IJNSA_ILi64EEENSA_ILi128EEENSA_ILi32EEEEEENS_10bfloat16_tENS5_IJlSB_lEEESJ_NS5_IJSB_llEEENS4_8TiledMMAINS4_8MMA_AtomIJNS4_4SM904GMMA28MMA_64x128x16_F32BF16BF16_SSILNSP_5MajorE0ELSR_1ELNSP_7ScaleInE1ELSS_1EEEEEENS4_6LayoutISC_NS5_IJNSA_ILi0EEESW_SW_EEEEENS5_IJNS4_10UnderscoreESZ_SZ_EEEEENS4_13SM90_TMA_LOADENS4_14ComposedLayoutINS4_7SwizzleILi2ELi4ELi3EEENS4_18smem_ptr_flag_bitsILi16EEENSV_INS5_IJNSA_ILi8EEESH_EEENS5_IJSH_SB_EEEEEEEvNS4_8identityES12_NS13_INS14_ILi3ELi4ELi3EEES17_NSV_INS5_IJSF_S18_EEENS5_IJSB_SF_EEEEEEEvS1D_EENS_8epilogue10collective6detail29Sm90TmaWarpSpecializedAdapterINS1L_15DefaultEpilogueISJ_SK_SK_NS1K_6thread17LinearCombinationISJ_Li1EffLNS1P_9ScaleType4KindE0ELNS_15FloatRoundStyleE2ESJ_EENS1_15EpilogueDefaultEEEEEvvEEEEvNT_6ParamsE,(.L_x_226 - _ZN7cutlass13device_kernelINS_4gemm6kernel13GemmUniversalIN4cute5tupleIJiiiiEEENS1_10collective13CollectiveMmaINS1_34MainloopSm90TmaGmmaWarpSpecializedILi18ENS5_IJNS4_1CILi1EEESB_SB_EEENS1_32KernelTmaWarpSpecializedPingpongEEENS5_IJNSA_ILi64EEENSA_ILi128EEENSA_ILi32EEEEEENS_10bfloat16_tENS5_IJlSB_lEEESJ_NS5_IJSB_llEEENS4_8TiledMMAINS4_8MMA_AtomIJNS4_4SM904GMMA28MMA_64x128x16_F32BF16BF16_SSILNSP_5MajorE0ELSR_1ELNSP_7ScaleInE1ELSS_1EEEEEENS4_6LayoutISC_NS5_IJNSA_ILi0EEESW_SW_EEEEENS5_IJNS4_10UnderscoreESZ_SZ_EEEEENS4_13SM90_TMA_LOADENS4_14ComposedLayoutINS4_7SwizzleILi2ELi4ELi3EEENS4_18smem_ptr_flag_bitsILi16EEENSV_INS5_IJNSA_ILi8EEESH_EEENS5_IJSH_SB_EEEEEEEvNS4_8identityES12_NS13_INS14_ILi3ELi4ELi3EEES17_NSV_INS5_IJSF_S18_EEENS5_IJSB_SF_EEEEEEEvS1D_EENS_8epilogue10collective6detail29Sm90TmaWarpSpecializedAdapterINS1L_15DefaultEpilogueISJ_SK_SK_NS1K_6thread17LinearCombinationISJ_Li1EffLNS1P_9ScaleType4KindE0ELNS_15FloatRoundStyleE2ESJ_EENS1_15EpilogueDefaultEEEEEvvEEEEvNT_6ParamsE)
        .other          _ZN7cutlass13device_kernelINS_4gemm6kernel13GemmUniversalIN4cute5tupleIJiiiiEEENS1_10collective13CollectiveMmaINS1_34MainloopSm90TmaGmmaWarpSpecializedILi18ENS5_IJNS4_1CILi1EEESB_SB_EEENS1_32KernelTmaWarpSpecializedPingpongEEENS5_IJNSA_ILi64EEENSA_ILi128EEENSA_ILi32EEEEEENS_10bfloat16_tENS5_IJlSB_lEEESJ_NS5_IJSB_llEEENS4_8TiledMMAINS4_8MMA_AtomIJNS4_4SM904GMMA28MMA_64x128x16_F32BF16BF16_SSILNSP_5MajorE0ELSR_1ELNSP_7ScaleInE1ELSS_1EEEEEENS4_6LayoutISC_NS5_IJNSA_ILi0EEESW_SW_EEEEENS5_IJNS4_10UnderscoreESZ_SZ_EEEEENS4_13SM90_TMA_LOADENS4_14ComposedLayoutINS4_7SwizzleILi2ELi4ELi3EEENS4_18smem_ptr_flag_bitsILi16EEENSV_INS5_IJNSA_ILi8EEESH_EEENS5_IJSH_SB_EEEEEEEvNS4_8identityES12_NS13_INS14_ILi3ELi4ELi3EEES17_NSV_INS5_IJSF_S18_EEENS5_IJSB_SF_EEEEEEEvS1D_EENS_8epilogue10collective6detail29Sm90TmaWarpSpecializedAdapterINS1L_15DefaultEpilogueISJ_SK_SK_NS1K_6thread17LinearCombinationISJ_Li1EffLNS1P_9ScaleType4KindE0ELNS_15FloatRoundStyleE2ESJ_EENS1_15EpilogueDefaultEEEEEvvEEEEvNT_6ParamsE,@"STO_CUDA_ENTRY STV_DEFAULT"
_ZN7cutlass13device_kernelINS_4gemm6kernel13GemmUniversalIN4cute5tupleIJiiiiEEENS1_10collective13CollectiveMmaINS1_34MainloopSm90TmaGmmaWarpSpecializedILi18ENS5_IJNS4_1CILi1EEESB_SB_EEENS1_32KernelTmaWarpSpecializedPingpongEEENS5_IJNSA_ILi64EEENSA_ILi128EEENSA_ILi32EEEEEENS_10bfloat16_tENS5_IJlSB_lEEESJ_NS5_IJSB_llEEENS4_8TiledMMAINS4_8MMA_AtomIJNS4_4SM904GMMA28MMA_64x128x16_F32BF16BF16_SSILNSP_5MajorE0ELSR_1ELNSP_7ScaleInE1ELSS_1EEEEEENS4_6LayoutISC_NS5_IJNSA_ILi0EEESW_SW_EEEEENS5_IJNS4_10UnderscoreESZ_SZ_EEEEENS4_13SM90_TMA_LOADENS4_14ComposedLayoutINS4_7SwizzleILi2ELi4ELi3EEENS4_18smem_ptr_flag_bitsILi16EEENSV_INS5_IJNSA_ILi8EEESH_EEENS5_IJSH_SB_EEEEEEEvNS4_8identityES12_NS13_INS14_ILi3ELi4ELi3EEES17_NSV_INS5_IJSF_S18_EEENS5_IJSB_SF_EEEEEEEvS1D_EENS_8epilogue10collective6detail29Sm90TmaWarpSpecializedAdapterINS1L_15DefaultEpilogueISJ_SK_SK_NS1K_6thread17LinearCombinationISJ_Li1EffLNS1P_9ScaleType4KindE0ELNS_15FloatRoundStyleE2ESJ_EENS1_15EpilogueDefaultEEEEEvvEEEEvNT_6ParamsE:
[----:B------:R-:W0:Y:S02]  /*0000*/  LDC R1, c[0x0][0x28] ;  /* 0x00000a00ff017b82 */ /* 0x000e240000000800 */
[----:B0-----:R-:W-:Y:S01]  /*0010*/  VIADD R1, R1, 0xfffffff8 ;  /* 0xfffffff801017836 */ /* 0x001fe20000000000 */
[----:B------:R-:W0:Y:S01]  /*0020*/  S2R R4, SR_TID.X ;  /* 0x0000000000047919 */ /* 0x000e220000002100 */
[----:B------:R-:W-:Y:S01]  /*0030*/  ELECT P0, URZ, PT ;  /* 0x00000000003f782f */ /* 0x000fe20003800000 */
[----:B------:R-:W-:Y:S01]  /*0040*/  BSSY B0, `(.L_x_0) ;  /* 0x000000f000007945 */ /* 0x000fe20003800000 */
[--C-:B0-----:R-:W-:Y:S02]  /*0050*/  SHF.R.U32.HI R0, RZ, 0x5, R4.reuse ;  /* 0x00000005ff007819 */ /* 0x101fe40000011604 */
[----:B------:R-:W-:-:S03]  /*0060*/  SHF.R.U32.HI R5, RZ, 0x7, R4 ;  /* 0x00000007ff057819 */ /* 0x000fc60000011604 */
[----:B------:R-:W0:Y:S04]  /*0070*/  SHFL.IDX PT, R2, R0, RZ, 0x1f ;  /* 0x00001fff00027589 */ /* 0x000e2800000e0000 */
[----:B------:R1:W2:Y:S01]  /*0080*/  SHFL.IDX PT, R8, R5, RZ, 0x1f ;  /* 0x00001fff05087589 */ /* 0x0002a200000e0000 */
[----:B0-----:R-:W-:-:S13]  /*0090*/  ISETP.NE.OR P0, PT, R2, RZ, !P0 ;  /* 0x000000ff0200720c */ /* 0x001fda0004705670 */
[----:B-12---:R-:W-:Y:S05]  /*00a0*/  @P0 BRA `(.L_x_1) ;  /* 0x0000000000200947 */ /* 0x006fea0003800000 */
[----:B------:R-:W-:Y:S02]  /*00b0*/  ULDC.64 UR4, c[0x0][0x198] ;  /* 0x0000660000047ab9 */ /* 0x000fe40000000a00 */
[----:B------:R-:W-:Y:S02]  /*00c0*/  UIADD3 UR6, UP0, UR4, 0xf0, URZ ;  /* 0x000000f004067890 */ /* 0x000fe4000ff1e03f */
[----:B------:R-:W-:Y:S02]  /*00d0*/  UIADD3 UR4, UP1, UR4, 0x1f0, URZ ;  /* 0x000001f004047890 */ /* 0x000fe4000ff3e03f */
[----:B------:R-:W-:Y:S02]  /*00e0*/  UIADD3.X UR7, URZ, UR5, URZ, UP0, !UPT ;  /* 0x000000053f077290 */ /* 0x000fe400087fe43f */
[----:B------:R-:W-:-:S07]  /*00f0*/  UIADD3.X UR5, URZ, UR5, URZ, UP1, !UPT ;  /* 0x000000053f057290 */ /* 0x000fce0008ffe43f */
[----:B------:R0:W-:Y:S02]  /*0100*/  UTMACCTL.PF [UR6] ;  /* 0x00000000060079b9 */ /* 0x0001e40008040000 */
[----:B------:R0:W-:Y:S02]  /*0110*/  UTMACCTL.PF [UR4] ;  /* 0x00000000040079b9 */ /* 0x0001e40008040000 */
[----:B0-----:R-:W-:Y:S01]  /*0120*/  NOP ;  /* 0x0000000000007918 */ /* 0x001fe20000000000 */
.L_x_1:
[----:B------:R-:W-:Y:S05]  /*0130*/  BSYNC B0 ;  /* 0x0000000000007941 */ /* 0x000fea0003800000 */
.L_x_0:
[----:B------:R-:W0:Y:S02]  /*0140*/  SHFL.IDX PT, R3, R0, RZ, 0x1f ;  /* 0x00001fff00037589 */ /* 0x000e2400000e0000 */
[----:B0-----:R-:W-:-:S13]  /*0150*/  ISETP.NE.AND P0, PT, R3, RZ, PT ;  /* 0x000000ff0300720c */ /* 0x001fda0003f05270 */
[----:B------:R-:W-:Y:S05]  /*0160*/  @P0 BRA `(.L_x_2) ;  /* 0x0000000000d40947 */ /* 0x000fea0003800000 */
[----:B------:R-:W-:Y:S01]  /*0170*/  ELECT P0, URZ, PT ;  /* 0x00000000003f782f */ /* 0x000fe20003800000 */
[----:B------:R-:W-:-:S12]  /*0180*/  BSSY B0, `(.L_x_2) ;  /* 0x0000033000007945 */ /* 0x000fd80003800000 */
[----:B------:R-:W-:Y:S05]  /*0190*/  @!P0 BRA `(.L_x_3) ;  /* 0x0000000000c48947 */ /* 0x000fea0003800000 */
[----:B------:R-:W0:Y:S01]  /*01a0*/  S2UR UR8, SR_CgaCtaId ;  /* 0x00000000000879c3 */ /* 0x000e220000008800 */
[----:B------:R-:W-:Y:S01]  /*01b0*/  UMOV UR4, 0x400 ;  /* 0x0000040000047882 */ /* 0x000fe20000000000 */
[----:B------:R-:W-:Y:S01]  /*01c0*/  UMOV UR5, 0x1 ;  /* 0x0000000100057882 */ /* 0x000fe20000000000 */
[----:B------:R-:W-:Y:S02]  /*01d0*/  UMOV UR6, 0x80 ;  /* 0x0000008000067882 */ /* 0x000fe40000000000 */
[----:B------:R-:W-:-:S04]  /*01e0*/  UIADD3 UR6, -UR6, 0x100000, URZ ;  /* 0x0010000006067890 */ /* 0x000fc8000fffe13f */
[----:B------:R-:W-:Y:S02]  /*01f0*/  USHF.L.U32 UR7, UR6, 0xb, URZ ;  /* 0x0000000b06077899 */ /* 0x000fe4000800063f */
[----:B------:R-:W-:Y:S02]  /*0200*/  USHF.L.U32 UR6, UR6, 0x1, URZ ;  /* 0x0000000106067899 */ /* 0x000fe4000800063f */
[----:B0-----:R-:W-:Y:S02]  /*0210*/  ULEA UR8, UR8, UR4, 0x18 ;  /* 0x0000000408087291 */ /* 0x001fe4000f8ec03f */
[----:B------:R-:W-:-:S04]  /*0220*/  UIADD3 UR4, -UR5, 0x100000, URZ ;  /* 0x0010000005047890 */ /* 0x000fc8000fffe13f */
[----:B------:R-:W-:Y:S02]  /*0230*/  USHF.L.U32 UR5, UR4, 0xb, URZ ;  /* 0x0000000b04057899 */ /* 0x000fe4000800063f */
[----:B------:R-:W-:Y:S01]  /*0240*/  USHF.L.U32 UR4, UR4, 0x1, URZ ;  /* 0x0000000104047899 */ /* 0x000fe2000800063f */
[----:B------:R-:W0:Y:S11]  /*0250*/  FENCE.VIEW.ASYNC.S ;  /* 0x00000000000073c6 */ /* 0x000e360000000000 */
[----:B0-----:R0:W1:Y:S01]  /*0260*/  SYNCS.EXCH.64 URZ, [UR8], UR4 ;  /* 0x00000004083f75b2 */ /* 0x0010620008000100 */
[----:B------:R0:W2:Y:S01]  /*0270*/  SYNCS.EXCH.64 URZ, [UR8+0x90], UR6 ;  /* 0x00009006083f75b2 */ /* 0x0000a20008000100 */
[----:B------:R0:W3:Y:S01]  /*0280*/  SYNCS.EXCH.64 URZ, [UR8+0x8], UR4 ;  /* 0x00000804083f75b2 */ /* 0x0000e20008000100 */
[----:B------:R0:W4:Y:S01]  /*0290*/  SYNCS.EXCH.64 URZ, [UR8+0x98], UR6 ;  /* 0x00009806083f75b2 */ /* 0x0001220008000100 */
[----:B------:R0:W0:Y:S01]  /*02a0*/  SYNCS.EXCH.64 URZ, [UR8+0x10], UR4 ;  /* 0x00001004083f75b2 */ /* 0x0000220008000100 */
        /* <DEDUP_REMOVED lines=31> */
[----:B-1234-:R-:W-:Y:S01]  /*04a0*/  NOP ;  /* 0x0000000000007918 */ /* 0x01efe20000000000 */
.L_x_3:
[----:B0-----:R-:W-:Y:S05]  /*04b0*/  BSYNC B0 ;  /* 0x0000000000007941 */ /* 0x001fea0003800000 */
.L_x_2:
[----:B------:R-:W0:Y:S01]  /*04c0*/  SHFL.IDX PT, R6, R0, RZ, 0x1f ;  /* 0x00001fff00067589 */ /* 0x000e2200000e0000 */
[----:B------:R-:W-:Y:S01]  /*04d0*/  ELECT P0, URZ, PT ;  /* 0x00000000003f782f */ /* 0x000fe20003800000 */
[----:B------:R-:W-:Y:S01]  /*04e0*/  NOP ;  /* 0x0000000000007918 */ /* 0x000fe20000000000 */
[----:B------:R-:W-:Y:S01]  /*04f0*/  ELECT P1, URZ, PT ;  /* 0x00000000003f782f */ /* 0x000fe20003820000 */
[----:B------:R-:W1:Y:S01]  /*0500*/  SHFL.IDX PT, R3, R0, RZ, 0x1f ;  /* 0x00001fff00037589 */ /* 0x000e6200000e0000 */
[----:B------:R-:W-:Y:S01]  /*0510*/  UMOV UR4, 0x20 ;  /* 0x0000002000047882 */ /* 0x000fe20000000000 */
[----:B------:R-:W-:Y:S01]  /*0520*/  UMOV UR11, 0x80 ;  /* 0x00000080000b7882 */ /* 0x000fe20000000000 */
[----:B------:R-:W-:Y:S01]  /*0530*/  NOP ;  /* 0x0000000000007918 */ /* 0x000fe20000000000 */
[C---:B------:R-:W-:Y:S01]  /*0540*/  VIADD R33, R8.reuse, 0xffffffff ;  /* 0xffffffff08217836 */ /* 0x040fe20000000000 */
[----:B------:R-:W2:Y:S01]  /*0550*/  SHFL.IDX PT, R5, R5, RZ, 0x1f ;  /* 0x00001fff05057589 */ /* 0x000ea200000e0000 */
[----:B------:R-:W-:Y:S01]  /*0560*/  ULDC.64 UR36, c[0x0][0x208] ;  /* 0x0000820000247ab9 */ /* 0x000fe20000000a00 */
[----:B------:R-:W-:-:S02]  /*0570*/  ISETP.NE.AND P2, PT, R8, RZ, PT ;  /* 0x000000ff0800720c */ /* 0x000fc40003f45270 */
[----:B------:R-:W-:Y:S02]  /*0580*/  ISETP.GE.U32.AND P3, PT, R33, 0x2, PT ;  /* 0x000000022100780c */ /* 0x000fe40003f66070 */
[----:B0-----:R-:W-:Y:S02]  /*0590*/  ISETP.NE.OR P0, PT, R6, RZ, !P0 ;  /* 0x000000ff0600720c */ /* 0x001fe40004705670 */
[----:B-1----:R-:W-:Y:S02]  /*05a0*/  ISETP.NE.OR P1, PT, R3, RZ, !P1 ;  /* 0x000000ff0300720c */ /* 0x002fe40004f25670 */
[----:B------:R-:W-:-:S04]  /*05b0*/  SHF.R.S32.HI R3, RZ, 0x1f, R2 ;  /* 0x0000001fff037819 */ /* 0x000fc80000011402 */
[----:B------:R-:W-:-:S05]  /*05c0*/  LEA.HI R3, R3, R2, RZ, 0x2 ;  /* 0x0000000203037211 */ /* 0x000fca00078f10ff */
[----:B------:R-:W-:Y:S01]  /*05d0*/  VOTEU.ALL UP0, P0 ;  /* 0x00000000003f7886 */ /* 0x000fe20000000000 */
[----:B------:R-:W-:Y:S01]  /*05e0*/  LOP3.LUT R3, R3, 0xfffffffc, RZ, 0xc0, !PT ;  /* 0xfffffffc03037812 */ /* 0x000fe200078ec0ff */
[----:B------:R-:W-:-:S03]  /*05f0*/  VOTEU.ALL UP1, P1 ;  /* 0x00000000003f7886 */ /* 0x000fc60000820000 */
[----:B------:R-:W0:Y:S01]  /*0600*/  @!UP0 S2UR UR7, SR_CgaCtaId ;  /* 0x00000000000789c3 */ /* 0x000e220000008800 */
[----:B------:R-:W-:Y:S01]  /*0610*/  @!UP0 UMOV UR6, 0x400 ;  /* 0x0000040000068882 */ /* 0x000fe20000000000 */
[----:B------:R-:W-:-:S04]  /*0620*/  @!UP0 UIADD3 UR4, -UR4, 0x100000, URZ ;  /* 0x0010000004048890 */ /* 0x000fc8000fffe13f */
[----:B------:R-:W-:Y:S02]  /*0630*/  @!UP0 USHF.L.U32 UR5, UR4, 0xb, URZ ;  /* 0x0000000b04058899 */ /* 0x000fe4000800063f */
[----:B------:R-:W-:Y:S01]  /*0640*/  @!UP0 USHF.L.U32 UR4, UR4, 0x1, URZ ;  /* 0x0000000104048899 */ /* 0x000fe2000800063f */
[----:B------:R-:W-:Y:S01]  /*0650*/  IMAD.IADD R0, R2, 0x1, -R3 ;  /* 0x0000000102007824 */ /* 0x000fe200078e0a03 */
[----:B------:R-:W-:Y:S01]  /*0660*/  @!UP1 UMOV UR9, 0x400 ;  /* 0x0000040000099882 */ /* 0x000fe20000000000 */
[----:B------:R-:W-:Y:S01]  /*0670*/  VOTEU.ALL UP2, P1 ;  /* 0x00000000003f7886 */ /* 0x000fe20000840000 */
[----:B------:R-:W-:Y:S01]  /*0680*/  VOTEU.ALL UP3, P1 ;  /* 0x00000000003f7886 */ /* 0x000fe20000860000 */
[----:B------:R-:W-:Y:S01]  /*0690*/  VOTEU.ALL UP4, P1 ;  /* 0x00000000003f7886 */ /* 0x000fe20000880000 */
[----:B------:R-:W1:Y:S01]  /*06a0*/  @!UP1 S2UR UR10, SR_CgaCtaId ;  /* 0x00000000000a99c3 */ /* 0x000e620000008800 */
[----:B------:R-:W-:Y:S01]  /*06b0*/  VOTEU.ALL UP5, P1 ;  /* 0x00000000003f7886 */ /* 0x000fe200008a0000 */
[----:B------:R-:W-:-:S04]  /*06c0*/  SHF.R.S32.HI R3, RZ, 0x1f, R4 ;  /* 0x0000001fff037819 */ /* 0x000fc80000011404 */
[----:B------:R-:W-:-:S04]  /*06d0*/  LEA.HI R3, R3, R4, RZ, 0x7 ;  /* 0x0000000403037211 */ /* 0x000fc800078f38ff */
[----:B------:R-:W-:-:S05]  /*06e0*/  LOP3.LUT R3, R3, 0xffffff80, RZ, 0xc0, !PT ;  /* 0xffffff8003037812 */ /* 0x000fca00078ec0ff */
[----:B------:R-:W-:Y:S01]  /*06f0*/  IMAD.IADD R3, R4, 0x1, -R3 ;  /* 0x0000000104037824 */ /* 0x000fe200078e0a03 */
[----:B0-----:R-:W-:Y:S02]  /*0700*/  @!UP0 ULEA UR8, UR7, UR6, 0x18 ;  /* 0x0000000607088291 */ /* 0x001fe4000f8ec03f */
[----:B------:R-:W-:-:S04]  /*0710*/  @!UP1 UIADD3 UR6, -UR11, 0x100000, URZ ;  /* 0x001000000b069890 */ /* 0x000fc8000fffe13f */
[----:B------:R-:W-:Y:S02]  /*0720*/  @!UP1 USHF.L.U32 UR7, UR6, 0xb, URZ ;  /* 0x0000000b06079899 */ /* 0x000fe4000800063f */
[----:B------:R-:W-:Y:S01]  /*0730*/  @!UP1 USHF.L.U32 UR6, UR6, 0x1, URZ ;  /* 0x0000000106069899 */ /* 0x000fe2000800063f */
[----:B------:R-:W-:Y:S01]  /*0740*/  VOTEU.ALL UP0, P0 ;  /* 0x00000000003f7886 */ /* 0x000fe20000000000 */
[----:B-1----:R-:W-:Y:S01]  /*0750*/  @!UP1 ULEA UR9, UR10, UR9, 0x18 ;  /* 0x000000090a099291 */ /* 0x002fe2000f8ec03f */
[----:B------:R-:W-:Y:S02]  /*0760*/  VOTEU.ALL UP1, P0 ;  /* 0x00000000003f7886 */ /* 0x000fe40000020000 */
[----:B------:R-:W-:Y:S01]  /*0770*/  ULDC.64 UR10, c[0x0][0x598] ;  /* 0x00016600000a7ab9 */ /* 0x000fe20000000a00 */
[----:B------:R-:W-:Y:S01]  /*0780*/  ISETP.NE.AND P0, PT, R0, 0x3, PT ;  /* 0x000000030000780c */ /* 0x000fe20003f05270 */
[----:B------:R-:W0:Y:S02]  /*0790*/  FENCE.VIEW.ASYNC.S ;  /* 0x00000000000073c6 */ /* 0x000e240000000000 */
[----:B0-----:R0:W1:Y:S01]  /*07a0*/  @!UP0 SYNCS.EXCH.64 URZ, [UR8+0x150], UR4 ;  /* 0x00015004083f85b2 */ /* 0x0010620008000100 */
[----:B------:R-:W-:-:S02]  /*07b0*/  ISETP.NE.U32.AND P1, PT, RZ, UR10, PT ;  /* 0x0000000aff007c0c */ /* 0x000fc4000bf25070 */
[----:B------:R-:W-:Y:S02]  /*07c0*/  ISETP.EQ.OR P0, PT, R0, RZ, !P0 ;  /* 0x000000ff0000720c */ /* 0x000fe40004702670 */
[----:B------:R-:W-:Y:S02]  /*07d0*/  ISETP.NE.AND.EX P1, PT, RZ, UR11, PT, P1 ;  /* 0x0000000bff007c0c */ /* 0x000fe4000bf25310 */
[----:B------:R-:W-:-:S04]  /*07e0*/  ISETP.EQ.AND P0, PT, R8, RZ, P0 ;  /* 0x000000ff0800720c */ /* 0x000fc80000702270 */
[----:B------:R-:W-:-:S04]  /*07f0*/  SEL R16, RZ, 0x1, !P0 ;  /* 0x00000001ff107807 */ /* 0x000fc80004000000 */
[----:B------:R-:W-:Y:S01]  /*0800*/  SEL R16, R16, 0x2, P3 ;  /* 0x0000000210107807 */ /* 0x000fe20001800000 */
[----:B------:R0:W1:Y:S01]  /*0810*/  @!UP1 SYNCS.EXCH.64 URZ, [UR8+0x158], UR4 ;  /* 0x00015804083f95b2 */ /* 0x0000620008000100 */
[----:B------:R-:W-:Y:S01]  /*0820*/  NOP ;  /* 0x0000000000007918 */ /* 0x000fe20000000000 */
[----:B------:R0:W1:Y:S01]  /*0830*/  @!UP2 SYNCS.EXCH.64 URZ, [UR9+0x130], UR6 ;  /* 0x00013006093fa5b2 */ /* 0x0000620008000100 */
[----:B------:R0:W1:Y:S01]  /*0840*/  @!UP3 SYNCS.EXCH.64 URZ, [UR9+0x138], UR6 ;  /* 0x00013806093fb5b2 */ /* 0x0000620008000100 */
[----:B------:R0:W1:Y:S01]  /*0850*/  @!UP4 SYNCS.EXCH.64 URZ, [UR9+0x140], UR6 ;  /* 0x00014006093fc5b2 */ /* 0x0000620008000100 */
[----:B------:R0:W1:Y:S01]  /*0860*/  @!UP5 SYNCS.EXCH.64 URZ, [UR9+0x148], UR6 ;  /* 0x00014806093fd5b2 */ /* 0x0000620008000100 */
[----:B------:R-:W-:Y:S01]  /*0870*/  NOP ;  /* 0x0000000000007918 */ /* 0x000fe20000000000 */
[----:B-1----:R-:W-:Y:S06]  /*0880*/  BAR.SYNC.DEFER_BLOCKING 0x0 ;  /* 0x0000000000007b1d */ /* 0x002fec0000010000 */
[----:B0-2---:R-:W-:Y:S05]  /*0890*/  @!P1 BRA `(.L_x_4) ;  /* 0x00000000001c9947 */ /* 0x005fea0003800000 */
[----:B------:R-:W0:Y:S02]  /*08a0*/  LDC.64 R6, c[0x0][0x598] ;  /* 0x00016600ff067b82 */ /* 0x000e240000000a00 */
[----:B0-----:R-:W2:Y:S02]  /*08b0*/  LDG.E.64 R6, desc[UR36][R6.64] ;  /* 0x0000002406067981 */ /* 0x001ea4000c1e1b00 */
[----:B--2---:R-:W-:-:S04]  /*08c0*/  ISETP.NE.U32.AND P0, PT, R6, RZ, PT ;  /* 0x000000ff0600720c */ /* 0x004fc80003f05070 */
[----:B------:R-:W-:-:S13]  /*08d0*/  ISETP.NE.AND.EX P0, PT, R7, RZ, PT, P0 ;  /* 0x000000ff0700720c */ /* 0x000fda0003f05300 */
[----:B------:R-:W-:Y:S05]  /*08e0*/  @!P0 BRA `(.L_x_4) ;  /* 0x0000000000088947 */ /* 0x000fea0003800000 */
[----:B------:R1:W5:Y:S01]  /*08f0*/  LD.E R88, desc[UR36][R6.64] ;  /* 0x0000002406587980 */ /* 0x000362000c101900 */
[----:B------:R-:W-:Y:S05]  /*0900*/  BRA `(.L_x_5) ;  /* 0x0000000000247947 */ /* 0x000fea0003800000 */
.L_x_4:
[----:B------:R-:W-:Y:S02]  /*0910*/  ULDC.64 UR4, c[0x0][0x588] ;  /* 0x0001620000047ab9 */ /* 0x000fe40000000a00 */
[----:B------:R-:W-:-:S04]  /*0920*/  ISETP.NE.U32.AND P0, PT, RZ, UR4, PT ;  /* 0x00000004ff007c0c */ /* 0x000fc8000bf05070 */
[----:B------:R-:W-:-:S13]  /*0930*/  ISETP.NE.AND.EX P0, PT, RZ, UR5, PT, P0 ;  /* 0x00000005ff007c0c */ /* 0x000fda000bf05300 */
[----:B------:R-:W-:Y:S05]  /*0940*/  @!P0 BRA `(.L_x_6) ;  /* 0x00000000000c8947 */ /* 0x000fea0003800000 */
[----:B------:R-:W0:Y:S02]  /*0950*/  LDC.64 R88, c[0x0][0x588] ;  /* 0x00016200ff587b82 */ /* 0x000e240000000a00 */
[----:B0-----:R0:W5:Y:S01]  /*0960*/  LDG.E R88, desc[UR36][R88.64] ;  /* 0x0000002458587981 */ /* 0x001162000c1e1900 */
[----:B------:R-:W-:Y:S05]  /*0970*/  BRA `(.L_x_5) ;  /* 0x0000000000087947 */ /* 0x000fea0003800000 */
.L_x_6:
[----:B------:R-:W-:Y:S02]  /*0980*/  ULDC UR4, c[0x0][0x580] ;  /* 0x0001600000047ab9 */ /* 0x000fe40000000800 */
[----:B------:R-:W-:-:S07]  /*0990*/  IMAD.U32 R88, RZ, RZ, UR4 ;  /* 0x00000004ff587e24 */ /* 0x000fce000f8e00ff */
.L_x_5:
[----:B------:R-:W-:Y:S02]  /*09a0*/  ULDC.64 UR4, c[0x0][0x5a0] ;  /* 0x0001680000047ab9 */ /* 0x000fe40000000a00 */
[----:B------:R-:W-:-:S04]  /*09b0*/  ISETP.NE.U32.AND P0, PT, RZ, UR4, PT ;  /* 0x00000004ff007c0c */ /* 0x000fc8000bf05070 */
[----:B------:R-:W-:-:S13]  /*09c0*/  ISETP.NE.AND.EX P0, PT, RZ, UR5, PT, P0 ;  /* 0x00000005ff007c0c */ /* 0x000fda000bf05300 */
[----:B------:R-:W-:Y:S05]  /*09d0*/  @!P0 BRA `(.L_x_7) ;  /* 0x00000000001c8947 */ /* 0x000fea0003800000 */
[----:B-1----:R-:W1:Y:S02]  /*09e0*/  LDC.64 R6, c[0x0][0x5a0] ;  /* 0x00016800ff067b82 */ /* 0x002e640000000a00 */
[----:B-1----:R-:W2:Y:S02]  /*09f0*/  LDG.E.64 R6, desc[UR36][R6.64] ;  /* 0x0000002406067981 */ /* 0x002ea4000c1e1b00 */
[----:B--2---:R-:W-:-:S04]  /*0a00*/  ISETP.NE.U32.AND P0, PT, R6, RZ, PT ;  /* 0x000000ff0600720c */ /* 0x004fc80003f05070 */
[----:B------:R-:W-:-:S13]  /*0a10*/  ISETP.NE.AND.EX P0, PT, R7, RZ, PT, P0 ;  /* 0x000000ff0700720c */ /* 0x000fda0003f05300 */
[----:B------:R-:W-:Y:S05]  /*0a20*/  @!P0 BRA `(.L_x_7) ;  /* 0x0000000000088947 */ /* 0x000fea0003800000 */
[----:B0-----:R2:W5:Y:S01]  /*0a30*/  LD.E R89, desc[UR36][R6.64] ;  /* 0x0000002406597980 */ /* 0x001562000c101900 */
[----:B------:R-:W-:Y:S05]  /*0a40*/  BRA `(.L_x_8) ;  /* 0x0000000000247947 */ /* 0x000fea0003800000 */
.L_x_7:
[----:B------:R-:W-:Y:S02]  /*0a50*/  ULDC.64 UR4, c[0x0][0x590] ;  /* 0x0001640000047ab9 */ /* 0x000fe40000000a00 */
[----:B------:R-:W-:-:S04]  /*0a60*/  ISETP.NE.U32.AND P0, PT, RZ, UR4, PT ;  /* 0x00000004ff007c0c */ /* 0x000fc8000bf05070 */
[----:B------:R-:W-:-:S13]  /*0a70*/  ISETP.NE.AND.EX P0, PT, RZ, UR5, PT, P0 ;  /* 0x00000005ff007c0c */ /* 0x000fda000bf05300 */
[----:B------:R-:W-:Y:S05]  /*0a80*/  @!P0 BRA `(.L_x_9) ;  /* 0x00000000000c8947 */ /* 0x000fea0003800000 */
[----:B-1----:R-:W0:Y:S02]  /*0a90*/  LDC.64 R6, c[0x0][0x590] ;  /* 0x00016400ff067b82 */ /* 0x002e240000000a00 */
[----:B0-----:R0:W5:Y:S01]  /*0aa0*/  LDG.E R89, desc[UR36][R6.64] ;  /* 0x0000002406597981 */ /* 0x001162000c1e1900 */
[----:B------:R-:W-:Y:S05]  /*0ab0*/  BRA `(.L_x_8) ;  /* 0x0000000000087947 */ /* 0x000fea0003800000 */
.L_x_9:
[----:B------:R-:W-:Y:S02]  /*0ac0*/  ULDC UR4, c[0x0][0x584] ;  /* 0x0001610000047ab9 */ /* 0x000fe40000000800 */
[----:B0-----:R-:W-:-:S07]  /*0ad0*/  IMAD.U32 R89, RZ, RZ, UR4 ;  /* 0x00000004ff597e24 */ /* 0x001fce000f8e00ff */
.L_x_8:
[----:B------:R-:W3:Y:S01]  /*0ae0*/  LDC R2, c[0x0][0x65c] ;  /* 0x00019700ff027b82 */ /* 0x000ee20000000800 */
[----:B------:R-:W4:Y:S01]  /*0af0*/  S2R R14, SR_CTAID.Y ;  /* 0x00000000000e7919 */ /* 0x000f220000002600 */
[----:B------:R-:W-:Y:S01]  /*0b00*/  ULDC UR6, c[0x0][0x28c] ;  /* 0x0000a30000067ab9 */ /* 0x000fe20000000800 */
[----:B------:R-:W-:Y:S01]  /*0b10*/  ISETP.NE.AND P0, PT, R8, 0x2, PT ;  /* 0x000000020800780c */ /* 0x000fe20003f05270 */
[----:B------:R-:W-:Y:S01]  /*0b20*/  UIADD3 UR6, UR6, 0x1f, URZ ;  /* 0x0000001f06067890 */ /* 0x000fe2000fffe03f */
[----:B012---:R-:W0:Y:S01]  /*0b30*/  S2R R6, SR_CTAID.X ;  /* 0x0000000000067919 */ /* 0x007e220000002500 */
[----:B------:R-:W-:Y:S01]  /*0b40*/  IMAD.MOV.U32 R7, RZ, RZ, RZ ;  /* 0x000000ffff077224 */ /* 0x000fe200078e00ff */
[----:B------:R-:W-:Y:S01]  /*0b50*/  UMOV UR38, URZ ;  /* 0x0000003f00267c82 */ /* 0x000fe20008000000 */
[----:B------:R-:W-:Y:S01]  /*0b60*/  USHF.R.S32.HI UR7, URZ, 0x1f, UR6 ;  /* 0x0000001f3f077899 */ /* 0x000fe20008011406 */
[----:B------:R-:W-:Y:S01]  /*0b70*/  UMOV UR39, URZ ;  /* 0x0000003f00277c82 */ /* 0x000fe20008000000 */
[----:B------:R-:W-:-:S02]  /*0b80*/  ULDC.64 UR8, c[0x0][0x650] ;  /* 0x0001940000087ab9 */ /* 0x000fc40000000a00 */
[----:B------:R-:W-:-:S04]  /*0b90*/  ULEA.HI UR7, UR7, UR6, URZ, 0x5 ;  /* 0x0000000607077291 */ /* 0x000fc8000f8f283f */
[----:B------:R-:W-:Y:S01]  /*0ba0*/  USHF.R.S32.HI UR40, URZ, 0x5, UR7 ;  /* 0x000000053f287899 */ /* 0x000fe20008011407 */
[----:B---3--:R-:W-:-:S13]  /*0bb0*/  ISETP.NE.AND P1, PT, R2, 0x1, PT ;  /* 0x000000010200780c */ /* 0x008fda0003f25270 */
[----:B------:R-:W0:Y:S01]  /*0bc0*/  @P1 LDC R19, c[0x0][0x10] ;  /* 0x00000400ff131b82 */ /* 0x000e220000000800 */
[----:B----4-:R-:W-:Y:S02]  /*0bd0*/  @P1 IMAD.MOV.U32 R8, RZ, RZ, R14 ;  /* 0x000000ffff081224 */ /* 0x010fe400078e000e */
[----:B------:R-:W-:Y:S02]  /*0be0*/  @P1 IMAD.MOV.U32 R9, RZ, RZ, RZ ;  /* 0x000000ffff091224 */ /* 0x000fe400078e00ff */
[----:B------:R-:W-:-:S03]  /*0bf0*/  @P1 IMAD.MOV.U32 R17, RZ, RZ, RZ ;  /* 0x000000ffff111224 */ /* 0x000fc600078e00ff */
[----:B------:R-:W1:Y:S01]  /*0c00*/  @!P1 LDC R11, c[0x0][0xc] ;  /* 0x00000300ff0b9b82 */ /* 0x000e620000000800 */
[----:B------:R-:W-:Y:S01]  /*0c10*/  ULDC UR4, c[0x0][0xc] ;  /* 0x0000030000047ab9 */ /* 0x000fe20000000800 */
[----:B------:R-:W-:Y:S02]  /*0c20*/  ULDC UR5, c[0x0][0x10] ;  /* 0x0000040000057ab9 */ /* 0x000fe40000000800 */
[----:B------:R-:W-:-:S04]  /*0c30*/  UIMAD.WIDE.U32 UR4, UR4, UR5, URZ ;  /* 0x00000005040472a5 */ /* 0x000fc8000f8e003f */
[----:B------:R-:W2:Y:S01]  /*0c40*/  LDC R2, c[0x0][0x14] ;  /* 0x00000500ff027b82 */ /* 0x000ea20000000800 */
[----:B0-----:R-:W-:-:S04]  /*0c50*/  @P1 IMAD.WIDE.U32 R18, R6, R19, R8 ;  /* 0x0000001306121225 */ /* 0x001fc800078e0008 */
[----:B------:R-:W-:Y:S02]  /*0c60*/  @P1 IMAD.IADD R17, R19, 0x1, R17 ;  /* 0x0000000113111824 */ /* 0x000fe400078e0211 */
[----:B-1----:R-:W-:-:S04]  /*0c70*/  @!P1 IMAD.WIDE.U32 R8, R11, R14, R6 ;  /* 0x0000000e0b089225 */ /* 0x002fc800078e0006 */
[----:B------:R-:W-:Y:S02]  /*0c80*/  @!P1 IMAD.MOV.U32 R18, RZ, RZ, R8 ;  /* 0x000000ffff129224 */ /* 0x000fe400078e0008 */
[----:B------:R-:W-:Y:S02]  /*0c90*/  @!P1 IMAD.MOV.U32 R17, RZ, RZ, R9 ;  /* 0x000000ffff119224 */ /* 0x000fe400078e0009 */
[----:B--2---:R-:W-:-:S04]  /*0ca0*/  IMAD.WIDE.U32 R12, R2, UR4, RZ ;  /* 0x00000004020c7c25 */ /* 0x004fc8000f8e00ff */
[----:B------:R-:W-:Y:S01]  /*0cb0*/  IMAD R23, R2, UR5, RZ ;  /* 0x0000000502177c24 */ /* 0x000fe2000f8e02ff */
[----:B------:R0:W-:Y:S03]  /*0cc0*/  STL.64 [R1], R12 ;  /* 0x0000000c01007387 */ /* 0x0001e60000100a00 */
[----:B------:R-:W-:Y:S01]  /*0cd0*/  IMAD.IADD R23, R13, 0x1, R23 ;  /* 0x000000010d177824 */ /* 0x000fe200078e0217 */
[----:B------:R-:W-:Y:S06]  /*0ce0*/  @P0 BRA `(.L_x_10) ;  /* 0x0000000000200947 */ /* 0x000fec0003800000 */
[----:B------:R-:W-:Y:S01]  /*0cf0*/  UISETP.GE.U32.AND UP0, UPT, UR40, 0x12, UPT ;  /* 0x000000122800788c */ /* 0x000fe2000bf06070 */
[----:B------:R-:W-:Y:S01]  /*0d00*/  IADD3 R18, P0, R18, R12, RZ ;  /* 0x0000000c12127210 */ /* 0x000fe20007f1e0ff */
[----:B------:R-:W-:Y:S01]  /*0d10*/  UIMAD.WIDE.U32 UR4, UR40, 0x38e38e39, URZ ;  /* 0x38e38e39280478a5 */ /* 0x000fe2000f8e003f */
[----:B------:R-:W-:-:S03]  /*0d20*/  UMOV UR39, URZ ;  /* 0x0000003f00277c82 */ /* 0x000fc60008000000 */
[----:B------:R-:W-:Y:S01]  /*0d30*/  USHF.R.U32.HI UR4, URZ, 0x2, UR5 ;  /* 0x000000023f047899 */ /* 0x000fe20008011605 */
[----:B------:R-:W-:-:S03]  /*0d40*/  IMAD.X R17, R23, 0x1, R17, P0 ;  /* 0x0000000117117824 */ /* 0x000fc600000e0611 */
[----:B------:R-:W-:Y:S02]  /*0d50*/  UIMAD UR38, UR4, -0x12, UR40 ;  /* 0xffffffee042678a4 */ /* 0x000fe4000f8e0228 */
[----:B------:R-:W-:-:S12]  /*0d60*/  @UP0 ULOP3.LUT UR39, UR4, 0x1, URZ, 0xc0, !UPT ;  /* 0x0000000104270892 */ /* 0x000fd8000f8ec03f */
.L_x_10:
[----:B------:R-:W-:Y:S01]  /*0d70*/  ISETP.GE.U32.AND P0, PT, R18, UR8, PT ;  /* 0x0000000812007c0c */ /* 0x000fe2000bf06070 */
[----:B------:R-:W-:Y:S01]  /*0d80*/  IMAD.MOV.U32 R19, RZ, RZ, -0x1 ;  /* 0xffffffffff137424 */ /* 0x000fe200078e00ff */
[----:B------:R-:W-:Y:S01]  /*0d90*/  PRMT R8, RZ, 0x7610, R8 ;  /* 0x00007610ff087816 */ /* 0x000fe20000000008 */
[----:B------:R-:W-:Y:S01]  /*0da0*/  IMAD.MOV.U32 R22, RZ, RZ, -0x1 ;  /* 0xffffffffff167424 */ /* 0x000fe200078e00ff */
[----:B------:R-:W-:Y:S01]  /*0db0*/  ISETP.GE.U32.AND.EX P0, PT, R17, UR9, PT, P0 ;  /* 0x0000000911007c0c */ /* 0x000fe2000bf06100 */
[----:B------:R-:W-:-:S12]  /*0dc0*/  IMAD.MOV.U32 R2, RZ, RZ, -0x1 ;  /* 0xffffffffff027424 */ /* 0x000fd800078e00ff */
[----:B------:R-:W-:Y:S05]  /*0dd0*/  @P0 BRA `(.L_x_11) ;  /* 0x00000004005c0947 */ /* 0x000fea0003800000 */
[----:B------:R-:W1:Y:S01]  /*0de0*/  LDC.64 R20, c[0x0][0x628] ;  /* 0x00018a00ff147b82 */ /* 0x000e620000000a00 */
[----:B------:R-:W-:Y:S02]  /*0df0*/  IMAD.MOV.U32 R8, RZ, RZ, R18 ;  /* 0x000000ffff087224 */ /* 0x000fe400078e0012 */
[----:B------:R-:W-:-:S05]  /*0e00*/  IMAD.MOV.U32 R9, RZ, RZ, R17 ;  /* 0x000000ffff097224 */ /* 0x000fca00078e0011 */
[----:B------:R-:W2:Y:S08]  /*0e10*/  LDC R2, c[0x0][0x630] ;  /* 0x00018c00ff027b82 */ /* 0x000eb00000000800 */
[----:B------:R-:W3:Y:S01]  /*0e20*/  LDC.64 R24, c[0x0][0x620] ;  /* 0x00018800ff187b82 */ /* 0x000ee20000000a00 */
[----:B-1----:R-:W-:-:S04]  /*0e30*/  ISETP.NE.U32.AND P0, PT, R20, RZ, PT ;  /* 0x000000ff1400720c */ /* 0x002fc80003f05070 */
[----:B------:R-:W-:-:S13]  /*0e40*/  ISETP.NE.AND.EX P0, PT, R21, RZ, PT, P0 ;  /* 0x000000ff1500720c */ /* 0x000fda0003f05300 */
[----:B--23--:R-:W-:Y:S05]  /*0e50*/  @!P0 BRA `(.L_x_12) ;  /* 0x0000000000288947 */ /* 0x00cfea0003800000 */
[----:B0-----:R-:W0:Y:S02]  /*0e60*/  LDC R13, c[0x0][0x634] ;  /* 0x00018d00ff0d7b82 */ /* 0x001e240000000800 */
[----:B0-----:R-:W-:-:S05]  /*0e70*/  IADD3 R13, P0, R18, R13, RZ ;  /* 0x0000000d120d7210 */ /* 0x001fca0007f1e0ff */
[----:B------:R-:W-:-:S04]  /*0e80*/  IMAD.X R15, RZ, RZ, R17, P0 ;  /* 0x000000ffff0f7224 */ /* 0x000fc800000e0611 */
[----:B------:R-:W-:-:S04]  /*0e90*/  IMAD.WIDE.U32 R8, R15, R20, RZ ;  /* 0x000000140f087225 */ /* 0x000fc800078e00ff */
[----:B------:R-:W-:-:S04]  /*0ea0*/  IMAD.WIDE.U32 R10, P0, R13, R21, R8 ;  /* 0x000000150d0a7225 */ /* 0x000fc80007800008 */
[----:B------:R-:W-:-:S04]  /*0eb0*/  IMAD.WIDE.U32 R8, R13, R20, RZ ;  /* 0x000000140d087225 */ /* 0x000fc800078e00ff */
[----:B------:R-:W-:Y:S01]  /*0ec0*/  IMAD.X R13, RZ, RZ, RZ, P0 ;  /* 0x000000ffff0d7224 */ /* 0x000fe200000e06ff */
[----:B------:R-:W-:Y:S01]  /*0ed0*/  IADD3 RZ, P0, R9, R10, RZ ;  /* 0x0000000a09ff7210 */ /* 0x000fe20007f1e0ff */
[----:B------:R-:W-:-:S04]  /*0ee0*/  IMAD.MOV.U32 R12, RZ, RZ, R11 ;  /* 0x000000ffff0c7224 */ /* 0x000fc800078e000b */
[----:B------:R-:W-:-:S08]  /*0ef0*/  IMAD.WIDE.U32.X R8, R15, R21, R12, P0 ;  /* 0x000000150f087225 */ /* 0x000fd000000e040c */
.L_x_12:
[-CC-:B------:R-:W-:Y:S01]  /*0f00*/  SHF.R.U64 R31, R8, R2.reuse, R9.reuse ;  /* 0x00000002081f7219 */ /* 0x180fe20000001209 */
[----:B0-----:R-:W0:Y:S01]  /*0f10*/  LDC R12, c[0x0][0x618] ;  /* 0x00018600ff0c7b82 */ /* 0x001e220000000800 */
[----:B------:R-:W-:Y:S01]  /*0f20*/  SHF.R.U32.HI R7, RZ, R2, R9 ;  /* 0x00000002ff077219 */ /* 0x000fe20000011609 */
[----:B------:R-:W-:Y:S01]  /*0f30*/  ULDC UR4, c[0x0][0x150] ;  /* 0x0000540000047ab9 */ /* 0x000fe20000000800 */
[----:B------:R-:W-:Y:S01]  /*0f40*/  IADD3 R11, P0, RZ, -R31, RZ ;  /* 0x8000001fff0b7210 */ /* 0x000fe20007f1e0ff */
[----:B------:R-:W-:Y:S01]  /*0f50*/  IMAD.MOV.U32 R19, RZ, RZ, R17 ;  /* 0x000000ffff137224 */ /* 0x000fe200078e0011 */
[----:B------:R-:W-:-:S03]  /*0f60*/  I2FP.F32.U32 R2, R6 ;  /* 0x0000000600027245 */ /* 0x000fc60000201000 */
[----:B------:R-:W1:Y:S01]  /*0f70*/  LDC.64 R26, c[0x0][0x640] ;  /* 0x00019000ff1a7b82 */ /* 0x000e620000000a00 */
[----:B------:R-:W-:Y:S02]  /*0f80*/  IMAD.X R13, RZ, RZ, ~R7, P0 ;  /* 0x000000ffff0d7224 */ /* 0x000fe400000e0e07 */
[----:B------:R-:W-:Y:S01]  /*0f90*/  FMUL R2, R2, UR4 ;  /* 0x0000000402027c20 */ /* 0x000fe20008400000 */
[----:B------:R-:W-:Y:S01]  /*0fa0*/  IMAD.WIDE.U32 R8, R11, R24, R18 ;  /* 0x000000180b087225 */ /* 0x000fe200078e0012 */
[----:B------:R-:W-:-:S03]  /*0fb0*/  ULDC UR4, c[0x0][0x154] ;  /* 0x0000550000047ab9 */ /* 0x000fc60000000800 */
[----:B------:R-:W-:Y:S01]  /*0fc0*/  IMAD R10, R13, R24, RZ ;  /* 0x000000180d0a7224 */ /* 0x000fe200078e02ff */
[----:B------:R-:W2:Y:S01]  /*0fd0*/  LDC R7, c[0x0][0x144] ;  /* 0x00005100ff077b82 */ /* 0x000ea20000000800 */
[----:B------:R-:W3:Y:S02]  /*0fe0*/  F2I.U32.TRUNC.NTZ R2, R2 ;  /* 0x0000000200027305 */ /* 0x000ee4000020f000 */
[----:B------:R-:W-:-:S04]  /*0ff0*/  IMAD R11, R11, R25, R10 ;  /* 0x000000190b0b7224 */ /* 0x000fc800078e020a */
[----:B------:R-:W-:Y:S01]  /*1000*/  IMAD.IADD R9, R9, 0x1, R11 ;  /* 0x0000000109097824 */ /* 0x000fe200078e020b */
[----:B------:R-:W4:Y:S01]  /*1010*/  LDC R22, c[0x0][0x608] ;  /* 0x00018200ff167b82 */ /* 0x000f220000000800 */
[----:B------:R-:W-:-:S03]  /*1020*/  IMAD.MOV.U32 R11, RZ, RZ, -0x1 ;  /* 0xffffffffff0b7424 */ /* 0x000fc600078e00ff */
[--C-:B0-----:R-:W-:Y:S02]  /*1030*/  SHF.R.U64 R20, R8, R12, R9.reuse ;  /* 0x0000000c08147219 */ /* 0x101fe40000001209 */
[----:B------:R-:W-:Y:S02]  /*1040*/  I2FP.F32.U32 R8, R14 ;  /* 0x0000000e00087245 */ /* 0x000fe40000201000 */
[----:B------:R-:W0:Y:S01]  /*1050*/  LDC R24, c[0x0][0x658] ;  /* 0x00019600ff187b82 */ /* 0x000e220000000800 */
[----:B-1----:R-:W-:Y:S01]  /*1060*/  ISETP.NE.U32.AND P0, PT, R26, RZ, PT ;  /* 0x000000ff1a00720c */ /* 0x002fe20003f05070 */
[----:B---3--:R-:W-:Y:S02]  /*1070*/  IMAD.MOV R10, RZ, RZ, -R2 ;  /* 0x000000ffff0a7224 */ /* 0x008fe400078e0a02 */
[----:B------:R-:W-:Y:S01]  /*1080*/  FMUL R8, R8, UR4 ;  /* 0x0000000408087c20 */ /* 0x000fe20008400000 */
[----:B------:R-:W-:Y:S02]  /*1090*/  SHF.R.U32.HI R9, RZ, R12, R9 ;  /* 0x0000000cff097219 */ /* 0x000fe40000011609 */
[----:B------:R-:W-:Y:S01]  /*10a0*/  ISETP.NE.AND.EX P0, PT, R27, RZ, PT, P0 ;  /* 0x000000ff1b00720c */ /* 0x000fe20003f05300 */
[----:B------:R1:W3:Y:S01]  /*10b0*/  F2I.U32.TRUNC.NTZ R15, R8 ;  /* 0x00000008000f7305 */ /* 0x0002e2000020f000 */
[----:B------:R-:W1:Y:S01]  /*10c0*/  LDC R19, c[0x0][0x148] ;  /* 0x00005200ff137b82 */ /* 0x000e620000000800 */
[----:B--2---:R-:W-:-:S07]  /*10d0*/  IMAD R2, R7, R10, R6 ;  /* 0x0000000a07027224 */ /* 0x004fce00078e0206 */
[----:B------:R-:W2:Y:S01]  /*10e0*/  LDC R25, c[0x0][0x600] ;  /* 0x00018000ff197b82 */ /* 0x000ea20000000800 */
[-CC-:B----4-:R-:W-:Y:S02]  /*10f0*/  SHF.R.U64 R32, R20, R22.reuse, R9.reuse ;  /* 0x0000001614207219 */ /* 0x190fe40000001209 */
[----:B------:R-:W-:Y:S01]  /*1100*/  SHF.R.U32.HI R7, RZ, R22, R9 ;  /* 0x00000016ff077219 */ /* 0x000fe20000011609 */
[----:B------:R-:W-:-:S04]  /*1110*/  IMAD.MOV.U32 R9, RZ, RZ, 0x1 ;  /* 0x00000001ff097424 */ /* 0x000fc800078e00ff */
[----:B------:R-:W4:Y:S01]  /*1120*/  LDC R28, c[0x0][0x648] ;  /* 0x00019200ff1c7b82 */ /* 0x000f220000000800 */
[-C--:B0-----:R-:W-:Y:S02]  /*1130*/  SHF.L.U32 R6, R11, R24.reuse, RZ ;  /* 0x000000180b067219 */ /* 0x081fe400000006ff */
[--C-:B------:R-:W-:Y:S02]  /*1140*/  SHF.R.U64 R22, R32, R24, R7.reuse ;  /* 0x0000001820167219 */ /* 0x100fe40000001207 */
[----:B------:R-:W-:Y:S02]  /*1150*/  LOP3.LUT R13, RZ, R6, RZ, 0x33, !PT ;  /* 0x00000006ff0d7212 */ /* 0x000fe400078e33ff */
[-C--:B------:R-:W-:Y:S01]  /*1160*/  SHF.R.U32.HI R7, RZ, R24.reuse, R7 ;  /* 0x00000018ff077219 */ /* 0x080fe20000011607 */
[----:B------:R-:W0:Y:S01]  /*1170*/  LDC R29, c[0x0][0x638] ;  /* 0x00018e00ff1d7b82 */ /* 0x000e220000000800 */
[----:B------:R-:W-:Y:S01]  /*1180*/  SHF.L.U32 R12, R9, R24, RZ ;  /* 0x00000018090c7219 */ /* 0x000fe200000006ff */
[----:B------:R-:W-:-:S06]  /*1190*/  IMAD.MOV.U32 R6, RZ, RZ, R22 ;  /* 0x000000ffff067224 */ /* 0x000fcc00078e0016 */
[----:B------:R-:W0:Y:S01]  /*11a0*/  LDC R30, c[0x0][0x610] ;  /* 0x00018400ff1e7b82 */ /* 0x000e220000000800 */
[----:B-1-3--:R-:W-:Y:S05]  /*11b0*/  @!P0 BRA `(.L_x_13) ;  /* 0x0000000000288947 */ /* 0x00afea0003800000 */
[----:B------:R-:W1:Y:S02]  /*11c0*/  LDC R11, c[0x0][0x64c] ;  /* 0x00019300ff0b7b82 */ /* 0x000e640000000800 */
[----:B-1----:R-:W-:-:S05]  /*11d0*/  IADD3 R11, P0, R22, R11, RZ ;  /* 0x0000000b160b7210 */ /* 0x002fca0007f1e0ff */
        /* <DEDUP_REMOVED lines=8> */
.L_x_13:
[----:B----4-:R-:W-:Y:S01]  /*1260*/  SHF.R.U64 R6, R6, R28, R7 ;  /* 0x0000001c06067219 */ /* 0x010fe20000001207 */
[----:B--2---:R-:W-:Y:S01]  /*1270*/  VIADD R7, R25, 0xffffffff ;  /* 0xffffffff19077836 */ /* 0x004fe20000000000 */
[----:B------:R-:W-:Y:S01]  /*1280*/  LOP3.LUT R13, R32, R13, RZ, 0xc0, !PT ;  /* 0x0000000d200d7212 */ /* 0x000fe200078ec0ff */
[----:B------:R-:W-:Y:S02]  /*1290*/  IMAD.MOV R15, RZ, RZ, -R15 ;  /* 0x000000ffff0f7224 */ /* 0x000fe400078e0a0f */
[----:B------:R-:W-:Y:S01]  /*12a0*/  IMAD.MOV R8, RZ, RZ, -R6 ;  /* 0x000000ffff087224 */ /* 0x000fe200078e0a06 */
[----:B------:R-:W-:Y:S01]  /*12b0*/  LOP3.LUT R7, R20, R7, RZ, 0xc0, !PT ;  /* 0x0000000714077212 */ /* 0x000fe200078ec0ff */
[----:B------:R-:W-:Y:S02]  /*12c0*/  IMAD R13, R12, R6, R13 ;  /* 0x000000060c0d7224 */ /* 0x000fe400078e020d */
[----:B------:R-:W-:Y:S02]  /*12d0*/  @P1 IMAD R2, R19, R15, R14 ;  /* 0x0000000f13021224 */ /* 0x000fe400078e020e */
[----:B0-----:R-:W-:-:S02]  /*12e0*/  IMAD R6, R8, R29, R22 ;  /* 0x0000001d08067224 */ /* 0x001fc400078e0216 */
[----:B------:R-:W-:Y:S02]  /*12f0*/  IMAD R2, R13, R30, R2 ;  /* 0x0000001e0d027224 */ /* 0x000fe400078e0202 */
[----:B------:R-:W-:Y:S02]  /*1300*/  IMAD R19, R6, R25, R7 ;  /* 0x0000001906137224 */ /* 0x000fe400078e0207 */
[----:B------:R-:W-:-:S03]  /*1310*/  IMAD.MOV.U32 R8, RZ, RZ, 0x1 ;  /* 0x00000001ff087424 */ /* 0x000fc600078e00ff */
[----:B------:R-:W-:Y:S02]  /*1320*/  SEL R22, R19, R2, !P1 ;  /* 0x0000000213167207 */ /* 0x000fe40004800000 */
[----:B------:R-:W-:Y:S01]  /*1330*/  SEL R19, R2, R19, !P1 ;  /* 0x0000001302137207 */ /* 0x000fe20004800000 */
[----:B------:R-:W-:-:S07]  /*1340*/  IMAD.MOV.U32 R2, RZ, RZ, R31 ;  /* 0x000000ffff027224 */ /* 0x000fce00078e001f */
.L_x_11:
[----:B------:R-:W-:Y:S05]  /*1350*/  @!P2 BRA `(.L_x_14) ;  /* 0x000000540010a947 */ /* 0x000fea0003800000 */
[----:B------:R-:W-:-:S13]  /*1360*/  ISETP.GT.U32.AND P0, PT, R33, 0x1, PT ;  /* 0x000000012100780c */ /* 0x000fda0003f04070 */
[----:B------:R-:W-:Y:S05]  /*1370*/  @P0 EXIT ;  /* 0x000000000000094d */ /* 0x000fea0003800000 */
.L_x_15:
[----:B------:R-:W-:-:S08]  /*1380*/  NOP ;  /* 0x0000000000007918 */ /* 0x000fd00000000000 */
[----:B------:R-:W1:Y:S02]  /*1390*/  USETMAXREG.TRY_ALLOC.CTAPOOL UP0, 0xe8 ;  /* 0x000000e8000079c8 */ /* 0x000e640008000600 */
[----:B-1----:R-:W-:-:S13]  /*13a0*/  PLOP3.LUT P0, PT, PT, PT, UP0, 0x80, 0x0 ;  /* 0x000000000000781c */ /* 0x002fda0003f0f008 */
[----:B------:R-:W-:Y:S05]  /*13b0*/  @!P0 BRA `(.L_x_15) ;  /* 0xfffffffc00f08947 */ /* 0x000fea000383ffff */
[----:B------:R-:W-:-:S13]  /*13c0*/  LOP3.LUT P0, RZ, R8, 0xff, RZ, 0xc0, !PT ;  /* 0x000000ff08ff7812 */ /* 0x000fda000780c0ff */
[----:B------:R-:W-:Y:S05]  /*13d0*/  @!P0 EXIT ;  /* 0x000000000000894d */ /* 0x000fea0003800000 */
[----:B------:R-:W1:Y:S01]  /*13e0*/  S2UR UR4, SR_CgaCtaId ;  /* 0x00000000000479c3 */ /* 0x000e620000008800 */
[----:B------:R-:W-:Y:S01]  /*13f0*/  VIADD R6, R5, 0xffffffff ;  /* 0xffffffff05067836 */ /* 0x000fe20000000000 */
[----:B------:R-:W-:Y:S01]  /*1400*/  SHF.R.S32.HI R0, RZ, 0x1f, R3 ;  /* 0x0000001fff007819 */ /* 0x000fe20000011403 */
[----:B------:R-:W-:Y:S01]  /*1410*/  UMOV UR41, 0x400 ;  /* 0x0000040000297882 */ /* 0x000fe20000000000 */
[----:B------:R-:W-:Y:S01]  /*1420*/  UISETP.LT.AND UP0, UPT, UR40, 0x1, UPT ;  /* 0x000000012800788c */ /* 0x000fe2000bf01270 */
[----:B------:R-:W-:Y:S01]  /*1430*/  LOP3.LUT R100, R16, 0x1, RZ, 0xfc, !PT ;  /* 0x0000000110647812 */ /* 0x000fe200078efcff */
[----:B------:R-:W-:Y:S01]  /*1440*/  ULDC UR6, c[0x0][0x284] ;  /* 0x0000a10000067ab9 */ /* 0x000fe20000000800 */
[----:B------:R-:W-:Y:S01]  /*1450*/  R2UR UR42, R6 ;  /* 0x00000000062a72ca */ /* 0x000fe200000e0000 */
[----:B------:R-:W-:Y:S01]  /*1460*/  USEL UR43, UR40, 0x1, UP0 ;  /* 0x00000001282b7887 */ /* 0x000fe20008000000 */
[CC--:B------:R-:W-:Y:S01]  /*1470*/  LEA.HI R4, R0.reuse, R3.reuse, RZ, 0x2 ;  /* 0x0000000300047211 */ /* 0x0c0fe200078f10ff */
[----:B------:R-:W-:Y:S01]  /*1480*/  USHF.L.U32 UR46, UR40, 0x1, URZ ;  /* 0x00000001282e7899 */ /* 0x000fe2000800063f */
[----:B------:R-:W-:Y:S01]  /*1490*/  LEA.HI R0, R0, R3, RZ, 0x5 ;  /* 0x0000000300007211 */ /* 0x000fe200078f28ff */
[----:B------:R-:W-:Y:S01]  /*14a0*/  UIADD3 UR43, -UR43, UR40, URZ ;  /* 0x000000282b2b7290 */ /* 0x000fe2000fffe13f */
[----:B------:R-:W-:-:S02]  /*14b0*/  SHF.R.S32.HI R90, RZ, 0x2, R4 ;  /* 0x00000002ff5a7819 */ /* 0x000fc40000011404 */
[----:B------:R-:W-:Y:S02]  /*14c0*/  SHF.R.S32.HI R5, RZ, 0x1f, R4 ;  /* 0x0000001fff057819 */ /* 0x000fe40000011404 */
[----:B------:R-:W-:Y:S02]  /*14d0*/  LOP3.LUT R92, R4, 0xfffffffc, RZ, 0xc0, !PT ;  /* 0xfffffffc045c7812 */ /* 0x000fe400078ec0ff */
[----:B------:R-:W-:Y:S01]  /*14e0*/  LEA.HI R5, R5, R90, RZ, 0x3 ;  /* 0x0000005a05057211 */ /* 0x000fe200078f18ff */
[----:B------:R-:W-:Y:S01]  /*14f0*/  USHF.L.U32 UR42, UR42, 0x3, URZ ;  /* 0x000000032a2a7899 */ /* 0x000fe2000800063f */
[----:B------:R-:W-:Y:S01]  /*1500*/  ISETP.NE.AND P0, PT, R6, RZ, PT ;  /* 0x000000ff0600720c */ /* 0x000fe20003f05270 */
[----:B------:R-:W-:Y:S01]  /*1510*/  IMAD.IADD R92, R3, 0x1, -R92 ;  /* 0x00000001035c7824 */ /* 0x000fe200078e0a5c */
[----:B------:R-:W-:Y:S01]  /*1520*/  LOP3.LUT R5, R5, 0xfffffff8, RZ, 0xc0, !PT ;  /* 0xfffffff805057812 */ /* 0x000fe200078ec0ff */
[----:B-1----:R-:W-:Y:S01]  /*1530*/  ULEA UR41, UR4, UR41, 0x18 ;  /* 0x0000002904297291 */ /* 0x002fe2000f8ec03f */
[----:B------:R-:W-:Y:S01]  /*1540*/  SEL R101, RZ, 0x1, P0 ;  /* 0x00000001ff657807 */ /* 0x000fe20000000000 */
[----:B------:R-:W-:-:S02]  /*1550*/  IMAD.U32 R94, RZ, RZ, UR42 ;  /* 0x0000002aff5e7e24 */ /* 0x000fc4000f8e00ff */
[----:B------:R-:W-:Y:S01]  /*1560*/  UIADD3 UR47, UR41, 0x130, URZ ;  /* 0x00000130292f7890 */ /* 0x000fe2000fffe03f */
[----:B------:R-:W-:Y:S01]  /*1570*/  IMAD.IADD R90, R90, 0x1, -R5 ;  /* 0x000000015a5a7824 */ /* 0x000fe200078e0a05 */
[----:B------:R-:W-:Y:S01]  /*1580*/  UIADD3 UR4, UR41, 0x200, URZ ;  /* 0x0000020029047890 */ /* 0x000fe2000fffe03f */
[----:B------:R-:W-:Y:S01]  /*1590*/  SHF.R.S32.HI R5, RZ, 0x5, R0 ;  /* 0x00000005ff057819 */ /* 0x000fe20000011400 */
[----:B------:R-:W-:Y:S01]  /*15a0*/  UIADD3 UR5, UR41, 0x12200, URZ ;  /* 0x0001220029057890 */ /* 0x000fe2000fffe03f */
[C---:B------:R-:W-:Y:S01]  /*15b0*/  LOP3.LUT R96, R94.reuse, 0x8, RZ, 0xc0, !PT ;  /* 0x000000085e607812 */ /* 0x040fe200078ec0ff */
[----:B------:R-:W-:Y:S01]  /*15c0*/  USHF.R.U32.HI UR4, URZ, 0x4, UR4 ;  /* 0x000000043f047899 */ /* 0x000fe20008011604 */
[--C-:B------:R-:W-:Y:S01]  /*15d0*/  SHF.R.S32.HI R91, RZ, 0x1f, R90.reuse ;  /* 0x0000001fff5b7819 */ /* 0x100fe2000001145a */
[----:B------:R-:W-:Y:S01]  /*15e0*/  USHF.R.U32.HI UR5, URZ, 0x4, UR5 ;  /* 0x000000043f057899 */ /* 0x000fe20008011605 */
[C-C-:B------:R-:W-:Y:S01]  /*15f0*/  IMAD R97, R5.reuse, -0x10, -R90.reuse ;  /* 0xfffffff005617824 */ /* 0x140fe200078e0a5a */
[----:B------:R-:W-:Y:S01]  /*1600*/  ULOP3.LUT UR4, UR4, 0x3fff, URZ, 0xc0, !UPT ;  /* 0x00003fff04047892 */ /* 0x000fe2000f8ec03f */
[----:B------:R-:W-:Y:S01]  /*1610*/  IMAD.U32 R93, RZ, RZ, UR47 ;  /* 0x0000002fff5d7e24 */ /* 0x000fe2000f8e00ff */
[----:B------:R-:W-:Y:S01]  /*1620*/  ULOP3.LUT UR5, UR5, 0x3fff, URZ, 0xc0, !UPT ;  /* 0x00003fff05057892 */ /* 0x000fe2000f8ec03f */
[----:B------:R-:W-:Y:S01]  /*1630*/  IMAD.WIDE R90, R5, 0x10, R90 ;  /* 0x00000010055a7825 */ /* 0x000fe200078e025a */
[----:B------:R-:W-:Y:S01]  /*1640*/  LOP3.LUT R94, R94, 0x8, RZ, 0xc, !PT ;  /* 0x000000085e5e7812 */ /* 0x000fe200078e0cff */
[----:B------:R-:W-:Y:S01]  /*1650*/  ULOP3.LUT UR44, UR4, 0x10000, URZ, 0xfc, !UPT ;  /* 0x00010000042c7892 */ /* 0x000fe2000f8efc3f */
[----:B------:R-:W-:Y:S01]  /*1660*/  LOP3.LUT R96, R96, 0x18, RZ, 0x3c, !PT ;  /* 0x0000001860607812 */ /* 0x000fe200078e3cff */
[----:B------:R-:W-:Y:S01]  /*1670*/  VIADD R95, R93, UR42 ;  /* 0x0000002a5d5f7c36 */ /* 0x000fe20008000000 */
[----:B------:R-:W-:Y:S01]  /*1680*/  ULOP3.LUT UR45, UR5, 0x1000000, URZ, 0xfc, !UPT ;  /* 0x01000000052d7892 */ /* 0x000fe2000f8efc3f */
[----:B------:R-:W-:-:S11]  /*1690*/  VIADD R97, R97, UR6 ;  /* 0x0000000661617c36 */ /* 0x000fd60008000000 */
.L_x_163:
[----:B------:R-:W-:Y:S01]  /*16a0*/  SHF.L.U32 R0, R101, 0x1f, RZ ;  /* 0x0000001f65007819 */ /* 0x000fe200000006ff */
[----:B------:R-:W-:Y:S02]  /*16b0*/  ULDC UR4, c[0x0][0x28c] ;  /* 0x0000a30000047ab9 */ /* 0x000fe40000000800 */
[----:B------:R-:W-:Y:S01]  /*16c0*/  ISETP.LT.AND P1, PT, RZ, UR4, PT ;  /* 0x00000004ff007c0c */ /* 0x000fe2000bf21270 */
[----:B------:R-:W1:Y:S02]  /*16d0*/  SYNCS.PHASECHK.TRANS64.TRYWAIT P0, [R93+UR42], R0 ;  /* 0x000000005d0075a7 */ /* 0x000e64000800016a */
[----:B-1-34-:R-:W-:Y:S10]  /*16e0*/  @!P0 BRA `(.L_x_16) ;  /* 0x00000068003c8947 */ /* 0x01aff40003800000 */
.L_x_199:
[----:B------:R-:W-:Y:S05]  /*16f0*/  @P1 BRA `(.L_x_17) ;  /* 0x0000000000401947 */ /* 0x000fea0003800000 */
[----:B-1----:R-:W-:Y:S01]  /*1700*/  MOV R0, 0x0 ;  /* 0x0000000000007802 */ /* 0x002fe20000000f00 */
[----:B------:R-:W-:Y:S01]  /*1710*/  ULDC.64 UR4, c[0x4][0x68] ;  /* 0x01001a0000047ab9 */ /* 0x000fe20000000a00 */
[----:B------:R-:W-:Y:S01]  /*1720*/  ULDC.64 UR6, c[0x4][0x8] ;  /* 0x0100020000067ab9 */ /* 0x000fe20000000a00 */
[----:B------:R-:W-:Y:S01]  /*1730*/  IMAD.U32 R4, RZ, RZ, UR4 ;  /* 0x00000004ff047e24 */ /* 0x000fe2000f8e00ff */
[----:B------:R1:W2:Y:S01]  /*1740*/  LDC.64 R14, c[0x4][R0] ;  /* 0x01000000000e7b82 */ /* 0x0002a20000000a00 */
[----:B------:R-:W-:Y:S01]  /*1750*/  IMAD.U32 R5, RZ, RZ, UR5 ;  /* 0x00000005ff057e24 */ /* 0x000fe2000f8e00ff */
[----:B------:R-:W-:Y:S01]  /*1760*/  ULDC.64 UR4, c[0x4][0x70] ;  /* 0x01001c0000047ab9 */ /* 0x000fe20000000a00 */
[----:B------:R-:W-:Y:S02]  /*1770*/  IMAD.U32 R10, RZ, RZ, UR6 ;  /* 0x00000006ff0a7e24 */ /* 0x000fe4000f8e00ff */
[----:B------:R-:W-:Y:S02]  /*1780*/  IMAD.U32 R6, RZ, RZ, UR4 ;  /* 0x00000004ff067e24 */ /* 0x000fe4000f8e00ff */
[----:B------:R-:W-:-:S02]  /*1790*/  IMAD.U32 R7, RZ, RZ, UR5 ;  /* 0x00000005ff077e24 */ /* 0x000fc4000f8e00ff */
[----:B------:R-:W-:Y:S02]  /*17a0*/  IMAD.U32 R11, RZ, RZ, UR7 ;  /* 0x00000007ff0b7e24 */ /* 0x000fe4000f8e00ff */
[----:B------:R-:W-:Y:S02]  /*17b0*/  IMAD.MOV.U32 R8, RZ, RZ, 0x1e1 ;  /* 0x000001e1ff087424 */ /* 0x000fe400078e00ff */
[----:B0-----:R-:W-:Y:S02]  /*17c0*/  IMAD.MOV.U32 R12, RZ, RZ, 0x1 ;  /* 0x00000001ff0c7424 */ /* 0x001fe400078e00ff */
[----:B-1----:R-:W-:-:S07]  /*17d0*/  IMAD.MOV.U32 R13, RZ, RZ, RZ ;  /* 0x000000ffff0d7224 */ /* 0x002fce00078e00ff */
[----:B------:R-:W-:-:S07]  /*17e0*/  LEPC R20, `(.L_x_17) ;  /* 0x000000001014794e */ /* 0x000fce0000000000 */
[----:B--2--5:R-:W-:Y:S05]  /*17f0*/  CALL.ABS.NOINC R14 ;  /* 0x000000000e007343 */ /* 0x024fea0003c00000 */
.L_x_17:
[----:B------:R-:W-:-:S13]  /*1800*/  ISETP.NE.AND P0, PT, R100, 0x3, PT ;  /* 0x000000036400780c */ /* 0x000fda0003f05270 */
[----:B------:R-:W-:Y:S05]  /*1810*/  @!P0 BRA `(.L_x_18) ;  /* 0x0000000000048947 */ /* 0x000fea0003800000 */
[----:B------:R-:W-:Y:S01]  /*1820*/  BPT.TRAP 0x1 ;  /* 0x000000040000795c */ /* 0x000fe20000300000 */
.L_x_18:
[----:B------:R-:W-:Y:S02]  /*1830*/  IMAD.U32 R3, RZ, RZ, UR38 ;  /* 0x00000026ff037e24 */ /* 0x000fe4000f8e00ff */
[----:B-1----:R-:W-:-:S03]  /*1840*/  IMAD.U32 R0, RZ, RZ, UR39 ;  /* 0x00000027ff007e24 */ /* 0x002fc6000f8e00ff */
[----:B------:R-:W-:Y:S02]  /*1850*/  LEA R3, R3, UR41, 0x3 ;  /* 0x0000002903037c11 */ /* 0x000fe4000f8e18ff */
[----:B------:R-:W-:-:S04]  /*1860*/  SHF.L.U32 R0, R0, 0x1f, RZ ;  /* 0x0000001f00007819 */ /* 0x000fc800000006ff */
[----:B------:R1:W2:Y:S01]  /*1870*/  SYNCS.PHASECHK.TRANS64.TRYWAIT P1, [R3+URZ], R0 ;  /* 0x00000000030075a7 */ /* 0x0002a2000802017f */
[----:B------:R-:W-:Y:S05]  /*1880*/  @!P0 BRA `(.L_x_19) ;  /* 0x0000000000048947 */ /* 0x000fea0003800000 */
[----:B------:R-:W-:Y:S01]  /*1890*/  BPT.TRAP 0x1 ;  /* 0x000000040000795c */ /* 0x000fe20000300000 */
.L_x_19:
[----:B--2---:R-:W-:Y:S05]  /*18a0*/  @P1 BRA `(.L_x_20) ;  /* 0x0000000000081947 */ /* 0x004fea0003800000 */
[----:B------:R-:W2:Y:S02]  /*18b0*/  SYNCS.PHASECHK.TRANS64.TRYWAIT P1, [R3+URZ], R0 ;  /* 0x00000000030075a7 */ /* 0x000ea4000802017f */
[----:B--2---:R-:W-:Y:S05]  /*18c0*/  @!P1 BRA `(.L_x_21) ;  /* 0x0000006400d89947 */ /* 0x004fea0003800000 */
.L_x_20:
[----:B------:R-:W-:Y:S05]  /*18d0*/  WARPSYNC.ALL ;  /* 0x0000000000007948 */ /* 0x000fea0003800000 */
[----:B------:R-:W-:Y:S01]  /*18e0*/  ULEA UR4, UR38, UR44, 0x8 ;  /* 0x0000002c26047291 */ /* 0x000fe2000f8e403f */
[----:B------:R-:W-:Y:S01]  /*18f0*/  WARPGROUP.ARRIVE ;  /* 0x00000000000079c5 */ /* 0x000fe20000000000 */
[----:B------:R-:W-:Y:S01]  /*1900*/  ULEA UR6, UR38, UR45, 0x9 ;  /* 0x0000002d26067291 */ /* 0x000fe2000f8e483f */
[----:B-12---:R-:W-:Y:S01]  /*1910*/  IMAD.U32 R0, RZ, RZ, UR43 ;  /* 0x0000002bff007e24 */ /* 0x006fe2000f8e00ff */
[----:B------:R-:W-:Y:S01]  /*1920*/  UMOV UR5, 0x80000020 ;  /* 0x8000002000057882 */ /* 0x000fe20000000000 */
[----:B------:R-:W-:-:S03]  /*1930*/  UMOV UR7, 0x40000040 ;  /* 0x4000004000077882 */ /* 0x000fc60000000000 */
[----:B------:R-:W-:-:S03]  /*1940*/  ISETP.GE.AND P1, PT, R0, 0x1, PT ;  /* 0x000000010000780c */ /* 0x000fc60003f26270 */
[----:B------:R-:W-:Y:S01]  /*1950*/  HGMMA.64x128x16.F32.BF16 R24, gdesc[UR4].tnspB, RZ, !UPT, gsb0 ;  /* 0x41e00000041879f0 */ /* 0x000fe2000c0018ff */
[----:B------:R-:W-:Y:S02]  /*1960*/  UIADD3 UR4, UR4, 0x2, URZ ;  /* 0x0000000204047890 */ /* 0x000fe4000fffe03f */
[----:B------:R-:W-:Y:S01]  /*1970*/  UIADD3 UR6, UR6, 0x80, URZ ;  /* 0x0000008006067890 */ /* 0x000fe2000fffe03f */
[----:B------:R-:W-:Y:S01]  /*1980*/  UMOV UR5, 0x80000020 ;  /* 0x8000002000057882 */ /* 0x000fe20000000000 */
[----:B------:R-:W-:Y:S01]  /*1990*/  UMOV UR7, 0x40000040 ;  /* 0x4000004000077882 */ /* 0x000fe20000000000 */
[----:B------:R-:W-:Y:S02]  /*19a0*/  WARPGROUP.DEPBAR.LE gsb0, 0x0 ;  /* 0x00008000000079c5 */ /* 0x000fe40000010000 */
[----:B------:R-:W-:-:S06]  /*19b0*/  WARPGROUP.ARRIVE ;  /* 0x00000000000079c5 */ /* 0x000fcc0000000000 */
[----:B------:R-:W-:Y:S03]  /*19c0*/  HGMMA.64x128x16.F32.BF16 R24, gdesc[UR4].tnspB, R24, gsb0 ;  /* 0x41e00000041879f0 */ /* 0x000fe60008001818 */
[----:B------:R-:W-:Y:S02]  /*19d0*/  WARPGROUP.DEPBAR.LE gsb0, 0x0 ;  /* 0x00008000000079c5 */ /* 0x000fe40000010000 */
[----:B------:R-:W-:Y:S05]  /*19e0*/  @!P1 BRA `(.L_x_22) ;  /* 0x0000000000d09947 */ /* 0x000fea0003800000 */
[----:B------:R-:W-:Y:S01]  /*19f0*/  UIADD3 UR4, UR38, 0x1, URZ ;  /* 0x0000000126047890 */ /* 0x000fe2000fffe03f */
[----:B------:R-:W-:Y:S01]  /*1a00*/  IMAD.U32 R0, RZ, RZ, UR43 ;  /* 0x0000002bff007e24 */ /* 0x000fe2000f8e00ff */
[----:B------:R-:W-:Y:S02]  /*1a10*/  UMOV UR9, UR38 ;  /* 0x0000002600097c82 */ /* 0x000fe40008000000 */
[----:B------:R-:W-:-:S04]  /*1a20*/  UISETP.NE.AND UP0, UPT, UR4, 0x12, UPT ;  /* 0x000000120400788c */ /* 0x000fc8000bf05270 */
[----:B------:R-:W-:Y:S02]  /*1a30*/  USEL UR5, URZ, 0x1, UP0 ;  /* 0x000000013f057887 */ /* 0x000fe40008000000 */
[----:B------:R-:W-:Y:S02]  /*1a40*/  USEL UR8, UR4, URZ, UP0 ;  /* 0x0000003f04087287 */ /* 0x000fe40008000000 */
[----:B------:R-:W-:-:S06]  /*1a50*/  ULOP3.LUT UR5, UR39, UR5, URZ, 0x3c, !UPT ;  /* 0x0000000527057292 */ /* 0x000fcc000f8e3c3f */
[----:B------:R-:W-:-:S07]  /*1a60*/  IMAD.U32 R5, RZ, RZ, UR5 ;  /* 0x00000005ff057e24 */ /* 0x000fce000f8e00ff */
.L_x_29:
[----:B-12---:R-:W-:Y:S05]  /*1a70*/  @!P0 BRA `(.L_x_23) ;  /* 0x0000000000048947 */ /* 0x006fea0003800000 */
[----:B------:R-:W-:Y:S01]  /*1a80*/  BPT.TRAP 0x1 ;  /* 0x000000040000795c */ /* 0x000fe20000300000 */
.L_x_23:
[----:B------:R-:W-:Y:S01]  /*1a90*/  ULEA UR4, UR8, UR41, 0x3 ;  /* 0x0000002908047291 */ /* 0x000fe2000f8e183f */
[----:B------:R-:W-:-:S08]  /*1aa0*/  SHF.L.U32 R3, R5, 0x1f, RZ ;  /* 0x0000001f05037819 */ /* 0x000fd000000006ff */
[----:B------:R1:W2:Y:S01]  /*1ab0*/  SYNCS.PHASECHK.TRANS64.TRYWAIT P1, [UR4], R3 ;  /* 0x00000003ff0075a7 */ /* 0x0002a20008020144 */
[----:B------:R-:W-:Y:S05]  /*1ac0*/  @!P0 BRA `(.L_x_24) ;  /* 0x0000000000048947 */ /* 0x000fea0003800000 */
[----:B------:R-:W-:Y:S01]  /*1ad0*/  BPT.TRAP 0x1 ;  /* 0x000000040000795c */ /* 0x000fe20000300000 */
.L_x_24:
[----:B--2---:R-:W-:Y:S05]  /*1ae0*/  @P1 BRA `(.L_x_25) ;  /* 0x0000000000081947 */ /* 0x004fea0003800000 */
[----:B------:R-:W2:Y:S02]  /*1af0*/  SYNCS.PHASECHK.TRANS64.TRYWAIT P1, [UR4], R3 ;  /* 0x00000003ff0075a7 */ /* 0x000ea40008020144 */
[----:B--2---:R-:W-:Y:S05]  /*1b00*/  @!P1 BRA `(.L_x_26) ;  /* 0x00000064005c9947 */ /* 0x004fea0003800000 */
.L_x_25:
[----:B------:R-:W-:Y:S01]  /*1b10*/  ULEA UR4, UR8, UR44, 0x8 ;  /* 0x0000002c08047291 */ /* 0x000fe2000f8e403f */
[----:B------:R-:W-:Y:S01]  /*1b20*/  WARPGROUP.ARRIVE ;  /* 0x00000000000079c5 */ /* 0x000fe20000000000 */
[----:B------:R-:W-:Y:S01]  /*1b30*/  ULEA UR6, UR8, UR45, 0x9 ;  /* 0x0000002d08067291 */ /* 0x000fe2000f8e483f */
[----:B------:R-:W-:Y:S01]  /*1b40*/  UMOV UR5, 0x80000020 ;  /* 0x8000002000057882 */ /* 0x000fe20000000000 */
[----:B------:R-:W-:-:S07]  /*1b50*/  UMOV UR7, 0x40000040 ;  /* 0x4000004000077882 */ /* 0x000fce0000000000 */
[----:B------:R-:W-:Y:S01]  /*1b60*/  HGMMA.64x128x16.F32.BF16 R24, gdesc[UR4].tnspB, R24, gsb0 ;  /* 0x41e00000041879f0 */ /* 0x000fe20008001818 */
        /* <DEDUP_REMOVED lines=9> */
[----:B------:R-:W-:Y:S01]  /*1c00*/  BPT.TRAP 0x1 ;  /* 0x000000040000795c */ /* 0x000fe20000300000 */
.L_x_27:
[----:B------:R-:W-:Y:S01]  /*1c10*/  ULEA UR4, UR9, UR41, 0x3 ;  /* 0x0000002909047291 */ /* 0x000fe2000f8e183f */
[----:B------:R-:W-:-:S03]  /*1c20*/  ISETP.GT.U32.AND P1, PT, R16, 0x1, PT ;  /* 0x000000011000780c */ /* 0x000fc60003f24070 */
[----:B------:R-:W-:-:S04]  /*1c30*/  UIADD3 UR4, UR4, 0x90, URZ ;  /* 0x0000009004047890 */ /* 0x000fc8000fffe03f */
[----:B------:R-:W-:-:S09]  /*1c40*/  UPRMT UR4, URZ, 0x654, UR4 ;  /* 0x000006543f047896 */ /* 0x000fd20008000004 */
[----:B------:R-:W-:Y:S01]  /*1c50*/  SYNCS.ARRIVE.TRANS64.RED.A1T0 RZ, [UR4], RZ ;  /* 0x000000ffffff79a7 */ /* 0x000fe20008100404 */
[----:B------:R-:W-:Y:S05]  /*1c60*/  @P1 BRA `(.L_x_28) ;  /* 0x0000000000041947 */ /* 0x000fea0003800000 */
[----:B------:R-:W-:Y:S01]  /*1c70*/  BPT.TRAP 0x1 ;  /* 0x000000040000795c */ /* 0x000fe20000300000 */
.L_x_28:
[----:B------:R-:W-:Y:S01]  /*1c80*/  UIADD3 UR8, UR8, 0x1, URZ ;  /* 0x0000000108087890 */ /* 0x000fe2000fffe03f */
[C---:B------:R-:W-:Y:S01]  /*1c90*/  ISETP.GT.AND P1, PT, R0.reuse, 0x1, PT ;  /* 0x000000010000780c */ /* 0x040fe20003f24270 */
[----:B------:R-:W-:Y:S01]  /*1ca0*/  UIADD3 UR9, UR9, 0x1, URZ ;  /* 0x0000000109097890 */ /* 0x000fe2000fffe03f */
[----:B------:R-:W-:Y:S01]  /*1cb0*/  VIADD R0, R0, 0xffffffff ;  /* 0xffffffff00007836 */ /* 0x000fe20000000000 */
[----:B------:R-:W-:Y:S02]  /*1cc0*/  UISETP.NE.AND UP0, UPT, UR8, 0x12, UPT ;  /* 0x000000120800788c */ /* 0x000fe4000bf05270 */
[----:B------:R-:W-:Y:S02]  /*1cd0*/  UISETP.NE.AND UP1, UPT, UR9, 0x12, UPT ;  /* 0x000000120900788c */ /* 0x000fe4000bf25270 */
[----:B------:R-:W-:Y:S02]  /*1ce0*/  USEL UR4, URZ, 0x1, UP0 ;  /* 0x000000013f047887 */ /* 0x000fe40008000000 */
[----:B------:R-:W-:-:S02]  /*1cf0*/  USEL UR8, UR8, URZ, UP0 ;  /* 0x0000003f08087287 */ /* 0x000fc40008000000 */
[----:B------:R-:W-:Y:S02]  /*1d00*/  USEL UR9, UR9, URZ, UP1 ;  /* 0x0000003f09097287 */ /* 0x000fe40008800000 */
[----:B------:R-:W-:Y:S01]  /*1d10*/  LOP3.LUT R5, R5, UR4, RZ, 0x3c, !PT ;  /* 0x0000000405057c12 */ /* 0x000fe2000f8e3cff */
[----:B------:R-:W-:Y:S09]  /*1d20*/  @P1 BRA `(.L_x_29) ;  /* 0xfffffffc00501947 */ /* 0x000ff2000383ffff */
.L_x_22:
[----:B------:R-:W3:Y:S01]  /*1d30*/  LDC R0, c[0x0][0x28c] ;  /* 0x0000a300ff007b82 */ /* 0x000ee20000000800 */
[----:B------:R4:W-:Y:S01]  /*1d40*/  SYNCS.ARRIVE.TRANS64.A1T0 RZ, [R94+UR47], RZ ;  /* 0x000000ff5eff79a7 */ /* 0x0009e2000810002f */
[----:B---3--:R-:W-:-:S13]  /*1d50*/  ISETP.GE.AND P1, PT, R0, 0x1, PT ;  /* 0x000000010000780c */ /* 0x008fda0003f26270 */
[----:B----4-:R-:W-:Y:S05]  /*1d60*/  @!P1 BRA `(.L_x_30) ;  /* 0x0000000000349947 */ /* 0x010fea0003800000 */
[----:B------:R-:W-:Y:S05]  /*1d70*/  @!P0 BRA `(.L_x_31) ;  /* 0x0000000000048947 */ /* 0x000fea0003800000 */
[----:B------:R-:W-:Y:S01]  /*1d80*/  BPT.TRAP 0x1 ;  /* 0x000000040000795c */ /* 0x000fe20000300000 */
.L_x_31:
[----:B------:R-:W-:Y:S01]  /*1d90*/  UIADD3 UR6, UR43, UR38, URZ ;  /* 0x000000262b067290 */ /* 0x000fe2000fffe03f */
[----:B------:R-:W-:-:S03]  /*1da0*/  ISETP.GT.U32.AND P0, PT, R16, 0x1, PT ;  /* 0x000000011000780c */ /* 0x000fc60003f04070 */
[----:B------:R-:W-:-:S04]  /*1db0*/  UIMAD.WIDE.U32 UR4, UR6, 0x38e38e39, URZ ;  /* 0x38e38e39060478a5 */ /* 0x000fc8000f8e003f */
[----:B------:R-:W-:-:S04]  /*1dc0*/  USHF.R.U32.HI UR4, URZ, 0x2, UR5 ;  /* 0x000000023f047899 */ /* 0x000fc80008011605 */
[----:B------:R-:W-:-:S04]  /*1dd0*/  UIMAD UR6, UR4, -0x12, UR6 ;  /* 0xffffffee040678a4 */ /* 0x000fc8000f8e0206 */
[----:B------:R-:W-:-:S04]  /*1de0*/  ULEA UR6, UR6, UR41, 0x3 ;  /* 0x0000002906067291 */ /* 0x000fc8000f8e183f */
[----:B------:R-:W-:-:S04]  /*1df0*/  UIADD3 UR6, UR6, 0x90, URZ ;  /* 0x0000009006067890 */ /* 0x000fc8000fffe03f */
[----:B------:R-:W-:-:S09]  /*1e00*/  UPRMT UR6, URZ, 0x654, UR6 ;  /* 0x000006543f067896 */ /* 0x000fd20008000006 */
[----:B------:R-:W-:Y:S01]  /*1e10*/  SYNCS.ARRIVE.TRANS64.RED.A1T0 RZ, [UR6], RZ ;  /* 0x000000ffffff79a7 */ /* 0x000fe20008100406 */
[----:B------:R-:W-:Y:S05]  /*1e20*/  @P0 BRA `(.L_x_30) ;  /* 0x0000000000040947 */ /* 0x000fea0003800000 */
[----:B------:R-:W-:Y:S01]  /*1e30*/  BPT.TRAP 0x1 ;  /* 0x000000040000795c */ /* 0x000fe20000300000 */
.L_x_30:
[----:B------:R-:W-:Y:S01]  /*1e40*/  SHF.L.U32 R0, R101, 0x1f, RZ ;  /* 0x0000001f65007819 */ /* 0x000fe200000006ff */
[----:B------:R-:W-:Y:S01]  /*1e50*/  UIADD3 UR38, UR46, UR38, URZ ;  /* 0x000000262e267290 */ /* 0x000fe2000fffe03f */
[----:B------:R-:W3:Y:S01]  /*1e60*/  LDC R9, c[0x0][0x288] ;  /* 0x0000a200ff097b82 */ /* 0x000ee20000000800 */
[----:B------:R-:W-:Y:S01]  /*1e70*/  UISETP.GE.U32.AND UP1, UPT, UR46, 0x12, UPT ;  /* 0x000000122e00788c */ /* 0x000fe2000bf26070 */
[----:B------:R-:W-:Y:S01]  /*1e80*/  IMAD.SHL.U32 R10, R92, 0x2, RZ ;  /* 0x000000025c0a7824 */ /* 0x000fe200078e00ff */
[----:B------:R-:W-:Y:S02]  /*1e90*/  UISETP.GT.U32.AND UP0, UPT, UR38, 0x11, UPT ;  /* 0x000000112600788c */ /* 0x000fe4000bf04070 */
[----:B------:R-:W-:Y:S02]  /*1ea0*/  UIMAD.WIDE.U32 UR4, UR38, 0x38e38e39, URZ ;  /* 0x38e38e39260478a5 */ /* 0x000fe4000f8e003f */
[----:B------:R-:W-:Y:S01]  /*1eb0*/  UISETP.LT.U32.AND UP0, UPT, UR46, 0x12, UP0 ;  /* 0x000000122e00788c */ /* 0x000fe20008701070 */
[----:B------:R-:W4:Y:S01]  /*1ec0*/  SYNCS.PHASECHK.TRANS64.TRYWAIT P0, [R93+UR42+0x10], R0 ;  /* 0x000010005d0075a7 */ /* 0x000f22000800016a */
[----:B------:R-:W-:Y:S01]  /*1ed0*/  USHF.R.U32.HI UR4, URZ, 0x2, UR5 ;  /* 0x000000023f047899 */ /* 0x000fe20008011605 */
[----:B------:R-:W-:Y:S01]  /*1ee0*/  SHF.R.S32.HI R11, RZ, 0x1f, R10 ;  /* 0x0000001fff0b7819 */ /* 0x000fe2000001140a */
[----:B------:R-:W-:-:S02]  /*1ef0*/  USEL UR6, URZ, 0x1, !UP0 ;  /* 0x000000013f067887 */ /* 0x000fc4000c000000 */
[----:B------:R-:W-:Y:S02]  /*1f00*/  UIMAD UR38, UR4, -0x12, UR38 ;  /* 0xffffffee042678a4 */ /* 0x000fe4000f8e0226 */
[----:B------:R-:W-:-:S04]  /*1f10*/  ULOP3.LUT UR39, UR39, UR6, URZ, 0x3c, !UPT ;  /* 0x0000000627277292 */ /* 0x000fc8000f8e3c3f */
[----:B------:R-:W-:Y:S01]  /*1f20*/  @UP1 ULOP3.LUT UR39, UR39, 0x1, UR4, 0x78, !UPT ;  /* 0x0000000127271892 */ /* 0x000fe2000f8e7804 */
[----:B---34-:R-:W-:Y:S11]  /*1f30*/  @!P0 BRA `(.L_x_32) ;  /* 0x0000006000688947 */ /* 0x018ff60003800000 */
.L_x_200:
[----:B---3--:R-:W-:Y:S01]  /*1f40*/  IMAD.SHL.U32 R0, R19, 0x40, RZ ;  /* 0x0000004013007824 */ /* 0x008fe200078e00ff */
[----:B------:R-:W-:Y:S01]  /*1f50*/  ULDC UR6, c[0x0][0x284] ;  /* 0x0000a10000067ab9 */ /* 0x000fe20000000800 */
[----:B------:R-:W-:Y:S01]  /*1f60*/  IMAD.SHL.U32 R20, R22, 0x80, RZ ;  /* 0x0000008016147824 */ /* 0x000fe200078e00ff */
[----:B0-----:R-:W-:Y:S01]  /*1f70*/  SHF.R.S32.HI R13, RZ, 0x1f, R2 ;  /* 0x0000001fff0d7819 */ /* 0x001fe20000011402 */
[----:B------:R-:W-:Y:S01]  /*1f80*/  ULDC.64 UR4, c[0x0][0x5d0] ;  /* 0x0001740000047ab9 */ /* 0x000fe20000000a00 */
[----:B------:R-:W-:Y:S01]  /*1f90*/  ISETP.GE.AND P0, PT, R0, UR6, PT ;  /* 0x0000000600007c0c */ /* 0x000fe2000bf06270 */
[----:B--2---:R-:W-:Y:S01]  /*1fa0*/  IMAD.WIDE.U32 R4, R2, UR4, R10 ;  /* 0x0000000402047c25 */ /* 0x004fe2000f8e000a */
[----:B------:R-:W-:Y:S02]  /*1fb0*/  SHF.R.S32.HI R21, RZ, 0x1f, R20 ;  /* 0x0000001fff157819 */ /* 0x000fe40000011414 */
[C---:B------:R-:W-:Y:S01]  /*1fc0*/  ISETP.GE.OR P0, PT, R20.reuse, R9, P0 ;  /* 0x000000091400720c */ /* 0x040fe20000706670 */
[----:B-1----:R-:W-:Y:S01]  /*1fd0*/  IMAD R3, R13, UR4, RZ ;  /* 0x000000040d037c24 */ /* 0x002fe2000f8e02ff */
[----:B------:R-:W-:-:S03]  /*1fe0*/  IADD3 R4, P1, R20, R4, RZ ;  /* 0x0000000414047210 */ /* 0x000fc60007f3e0ff */
[----:B------:R-:W-:-:S05]  /*1ff0*/  IMAD R3, R2, UR5, R3 ;  /* 0x0000000502037c24 */ /* 0x000fca000f8e0203 */
[----:B------:R-:W-:-:S03]  /*2000*/  IADD3.X R5, R21, R5, R3, P1, !PT ;  /* 0x0000000515057210 */ /* 0x000fc60000ffe403 */
[----:B------:R-:W-:Y:S05]  /*2010*/  @P0 BRA `(.L_x_33) ;  /* 0x0000004000300947 */ /* 0x000fea0003800000 */
[----:B------:R-:W0:Y:S01]  /*2020*/  LDC.64 R6, c[0x0][0x5c8] ;  /* 0x00017200ff067b82 */ /* 0x000e220000000a00 */
[----:B-----5:R-:W-:Y:S01]  /*2030*/  FSETP.NEU.AND P0, PT, R89, RZ, PT ;  /* 0x000000ff5900720b */ /* 0x020fe20003f0d000 */
[----:B------:R-:W-:Y:S01]  /*2040*/  IMAD R3, R92, -0x2, R9 ;  /* 0xfffffffe5c037824 */ /* 0x000fe200078e0209 */
[----:B------:R-:W-:Y:S01]  /*2050*/  BSSY B0, `(.L_x_33) ;  /* 0x0000408000007945 */ /* 0x000fe20003800000 */
[----:B------:R-:W-:-:S04]  /*2060*/  IMAD.WIDE R102, R19, 0x40, R90 ;  /* 0x0000004013667825 */ /* 0x000fc800078e025a */
[----:B------:R-:W-:Y:S02]  /*2070*/  IMAD.IADD R3, R3, 0x1, -R20 ;  /* 0x0000000103037824 */ /* 0x000fe400078e0a14 */
[----:B------:R-:W-:-:S03]  /*2080*/  IMAD.IADD R0, R97, 0x1, -R0 ;  /* 0x0000000161007824 */ /* 0x000fc600078e0a00 */
[----:B------:R-:W-:-:S04]  /*2090*/  ISETP.GT.AND P2, PT, R3, RZ, PT ;  /* 0x000000ff0300720c */ /* 0x000fc80003f44270 */
[----:B------:R-:W-:Y:S01]  /*20a0*/  ISETP.GT.AND P1, PT, R0, RZ, P2 ;  /* 0x000000ff0000720c */ /* 0x000fe20001724270 */
[-C--:B0-----:R-:W-:Y:S02]  /*20b0*/  IMAD R8, R103, R6.reuse, RZ ;  /* 0x0000000667087224 */ /* 0x081fe400078e02ff */
[----:B------:R-:W-:-:S04]  /*20c0*/  IMAD.WIDE.U32 R104, R102, R6, R4 ;  /* 0x0000000666687225 */ /* 0x000fc800078e0004 */
[----:B------:R-:W-:-:S04]  /*20d0*/  IMAD R5, R102, R7, R8 ;  /* 0x0000000766057224 */ /* 0x000fc800078e0208 */
[----:B------:R-:W-:Y:S01]  /*20e0*/  IMAD.IADD R9, R105, 0x1, R5 ;  /* 0x0000000169097824 */ /* 0x000fe200078e0205 */
[----:B------:R-:W-:Y:S06]  /*20f0*/  @!P0 BRA `(.L_x_34) ;  /* 0x0000002c00248947 */ /* 0x000fec0003800000 */
[----:B------:R-:W0:Y:S01]  /*2100*/  LDC.64 R106, c[0x0][0x5b8] ;  /* 0x00016e00ff6a7b82 */ /* 0x000e220000000a00 */
[----:B------:R-:W-:-:S07]  /*2110*/  ULDC.64 UR4, c[0x0][0x5c0] ;  /* 0x0001700000047ab9 */ /* 0x000fce0000000a00 */
[----:B------:R-:W1:Y:S08]  /*2120*/  LDC.64 R108, c[0x0][0x5b0] ;  /* 0x00016c00ff6c7b82 */ /* 0x000e700000000a00 */
[----:B------:R-:W2:Y:S01]  /*2130*/  LDC.64 R110, c[0x0][0x5a8] ;  /* 0x00016a00ff6e7b82 */ /* 0x000ea20000000a00 */
[-C--:B0-----:R-:W-:Y:S02]  /*2140*/  IMAD R8, R13, R106.reuse, RZ ;  /* 0x0000006a0d087224 */ /* 0x081fe400078e02ff */
[----:B------:R-:W-:-:S04]  /*2150*/  IMAD.WIDE.U32 R4, R2, R106, R10 ;  /* 0x0000006a02047225 */ /* 0x000fc800078e000a */
[----:B------:R-:W-:Y:S01]  /*2160*/  IMAD R105, R2, R107, R8 ;  /* 0x0000006b02697224 */ /* 0x000fe200078e0208 */
[----:B------:R-:W-:Y:S01]  /*2170*/  IADD3 R12, P0, R20, R4, RZ ;  /* 0x00000004140c7210 */ /* 0x000fe20007f1e0ff */
[----:B-1----:R-:W-:-:S03]  /*2180*/  IMAD R4, R103, R108, RZ ;  /* 0x0000006c67047224 */ /* 0x002fc600078e02ff */
[----:B------:R-:W-:Y:S01]  /*2190*/  IADD3.X R13, R21, R5, R105, P0, !PT ;  /* 0x00000005150d7210 */ /* 0x000fe200007fe469 */
[C---:B------:R-:W-:Y:S02]  /*21a0*/  IMAD R107, R102.reuse, R109, R4 ;  /* 0x0000006d666b7224 */ /* 0x040fe400078e0204 */
[----:B------:R-:W-:-:S04]  /*21b0*/  IMAD.WIDE.U32 R4, R102, R108, R12 ;  /* 0x0000006c66047225 */ /* 0x000fc800078e000c */
[----:B------:R-:W-:Y:S01]  /*21c0*/  IMAD.IADD R5, R5, 0x1, R107 ;  /* 0x0000000105057824 */ /* 0x000fe200078e026b */
[----:B--2---:R-:W-:-:S04]  /*21d0*/  LEA R14, P0, R4, R110, 0x1 ;  /* 0x0000006e040e7211 */ /* 0x004fc800078008ff */
[----:B------:R-:W-:-:S05]  /*21e0*/  LEA.HI.X R15, R4, R111, R5, 0x1, P0 ;  /* 0x0000006f040f7211 */ /* 0x000fca00000f0c05 */
[----:B------:R-:W2:Y:S01]  /*21f0*/  @P1 LDG.E.LTC128B.U16 R19, desc[UR36][R14.64] ;  /* 0x000000240e131981 */ /* 0x000ea2000c1e1520 */
[----:B------:R-:W-:Y:S01]  /*2200*/  IMAD.WIDE.U32 R4, R102, R108, R20 ;  /* 0x0000006c66047225 */ /* 0x000fe200078e0014 */
[----:B------:R-:W-:Y:S02]  /*2210*/  BSSY B1, `(.L_x_35) ;  /* 0x0000015000017945 */ /* 0x000fe40003800000 */
[----:B------:R-:W-:-:S04]  /*2220*/  IADD3 R98, P0, R10, R4, RZ ;  /* 0x000000040a627210 */ /* 0x000fc80007f1e0ff */
[----:B------:R-:W-:Y:S02]  /*2230*/  IADD3.X R99, R11, R107, R5, P0, !PT ;  /* 0x0000006b0b637210 */ /* 0x000fe400007fe405 */
[----:B------:R-:W-:Y:S01]  /*2240*/  LEA R8, P0, R104, UR4, 0x1 ;  /* 0x0000000468087c11 */ /* 0x000fe2000f8008ff */
[----:B------:R-:W-:-:S03]  /*2250*/  IMAD.WIDE.U32 R98, R2, R106, R98 ;  /* 0x0000006a02627225 */ /* 0x000fc600078e0062 */
[----:B------:R-:W-:Y:S02]  /*2260*/  LEA.HI.X R9, R104, UR5, R9, 0x1, P0 ;  /* 0x0000000568097c11 */ /* 0x000fe400080f0c09 */
[----:B------:R-:W-:-:S04]  /*2270*/  ISETP.GT.AND P0, PT, R3, 0x1, PT ;  /* 0x000000010300780c */ /* 0x000fc80003f04270 */
[----:B------:R-:W-:Y:S01]  /*2280*/  ISETP.GT.AND P3, PT, R0, RZ, P0 ;  /* 0x000000ff0000720c */ /* 0x000fe20000764270 */
[----:B--2---:R-:W-:-:S04]  /*2290*/  IMAD.U32 R4, R19, 0x10000, RZ ;  /* 0x0001000013047824 */ /* 0x004fc800078e00ff */
[----:B------:R-:W-:Y:S01]  /*22a0*/  FMUL R5, R4, R89 ;  /* 0x0000005904057220 */ /* 0x000fe20000400000 */
[----:B------:R-:W-:-:S03]  /*22b0*/  LEA R4, P4, R98, R110, 0x1 ;  /* 0x0000006e62047211 */ /* 0x000fc600078808ff */
[----:B------:R-:W-:-:S05]  /*22c0*/  FFMA R5, R24, R88, R5 ;  /* 0x0000005818057223 */ /* 0x000fca0000000005 */
[----:B------:R-:W-:Y:S01]  /*22d0*/  F2FP.BF16.F32.PACK_AB R14, RZ, R5 ;  /* 0x00000005ff0e723e */ /* 0x000fe200000010ff */
[----:B------:R-:W-:-:S03]  /*22e0*/  IMAD.IADD R5, R105, 0x1, R99 ;  /* 0x0000000169057824 */ /* 0x000fc600078e0263 */
[----:B------:R-:W-:Y:S01]  /*22f0*/  PRMT R15, R14, 0x7610, R15 ;  /* 0x000076100e0f7816 */ /* 0x000fe2000000000f */
[----:B------:R-:W-:Y:S01]  /*2300*/  IMAD.SHL.U32 R14, R108, 0x8, RZ ;  /* 0x000000086c0e7824 */ /* 0x000fe200078e00ff */
[----:B------:R-:W-:-:S03]  /*2310*/  LEA.HI.X R5, R98, R111, R5, 0x1, P4 ;  /* 0x0000006f62057211 */ /* 0x000fc600020f0c05 */
[----:B------:R0:W-:Y:S02]  /*2320*/  @P1 STG.E.U16 desc[UR36][R8.64], R15 ;  /* 0x0000000f08001986 */ /* 0x0001e4000c101524 */
[----:B0-----:R-:W-:Y:S01]  /*2330*/  SHF.L.U64.HI R15, R108, 0x3, R109 ;  /* 0x000000036c0f7819 */ /* 0x001fe2000001026d */
[----:B------:R-:W-:Y:S06]  /*2340*/  @!P3 BRA `(.L_x_36) ;  /* 0x000000000004b947 */ /* 0x000fec0003800000 */
[----:B------:R0:W5:Y:S02]  /*2350*/  LDG.E.LTC128B.U16 R19, desc[UR36][R4.64+0x2] ;  /* 0x0000022404137981 */ /* 0x000164000c1e1520 */
.L_x_36:
[----:B------:R-:W-:Y:S05]  /*2360*/  BSYNC B1 ;  /* 0x0000000000017941 */ /* 0x000fea0003800000 */
.L_x_35:
[----:B------:R-:W-:Y:S01]  /*2370*/  IMAD.WIDE.U32 R14, R102, R108, R14 ;  /* 0x0000006c660e7225 */ /* 0x000fe200078e000e */
[----:B------:R-:W-:-:S03]  /*2380*/  ISETP.GT.AND P2, PT, R0, 0x8, P2 ;  /* 0x000000080000780c */ /* 0x000fc60001744270 */
[----:B-----5:R-:W-:Y:S02]  /*2390*/  IMAD.U32 R22, R19, 0x10000, RZ ;  /* 0x0001000013167824 */ /* 0x020fe400078e00ff */
[----:B------:R-:W-:Y:S01]  /*23a0*/  IMAD.IADD R107, R107, 0x1, R15 ;  /* 0x000000016b6b7824 */ /* 0x000fe200078e020f */
[----:B------:R-:W-:Y:S01]  /*23b0*/  IADD3 R15, P1, R12, R14, RZ ;  /* 0x0000000e0c0f7210 */ /* 0x000fe20007f3e0ff */
[----:B------:R-:W-:-:S04]  /*23c0*/  FMUL R22, R22, R89 ;  /* 0x0000005916167220 */ /* 0x000fc80000400000 */
[----:B------:R-:W-:Y:S01]  /*23d0*/  FFMA R22, R25, R88, R22 ;  /* 0x0000005819167223 */ /* 0x000fe20000000016 */
[----:B------:R-:W-:Y:S01]  /*23e0*/  IMAD.X R24, R107, 0x1, R13, P1 ;  /* 0x000000016b187824 */ /* 0x000fe200008e060d */
[----:B------:R-:W-:-:S03]  /*23f0*/  LEA R12, P1, R15, R110, 0x1 ;  /* 0x0000006e0f0c7211 */ /* 0x000fc600078208ff */
[----:B------:R-:W-:Y:S02]  /*2400*/  F2FP.BF16.F32.PACK_AB R22, RZ, R22 ;  /* 0x00000016ff16723e */ /* 0x000fe400000010ff */
[----:B------:R-:W-:-:S03]  /*2410*/  LEA.HI.X R13, R15, R111, R24, 0x1, P1 ;  /* 0x0000006f0f0d7211 */ /* 0x000fc600008f0c18 */
[----:B------:R1:W-:Y:S04]  /*2420*/  @P3 STG.E.U16 desc[UR36][R8.64+0x2], R22 ;  /* 0x0000021608003986 */ /* 0x0003e8000c101524 */
[----:B------:R-:W2:Y:S01]  /*2430*/  @P2 LDG.E.LTC128B.U16 R19, desc[UR36][R12.64] ;  /* 0x000000240c132981 */ /* 0x000ea2000c1e1520 */
[----:B------:R-:W-:Y:S01]  /*2440*/  IADD3 R14, P1, P3, R10, R14, R20 ;  /* 0x0000000e0a0e7210 */ /* 0x000fe20007b3e014 */
[----:B------:R-:W-:Y:S01]  /*2450*/  BSSY B1, `(.L_x_37) ;  /* 0x0000011000017945 */ /* 0x000fe20003800000 */
[----:B------:R-:W-:Y:S02]  /*2460*/  SHF.L.U64.HI R7, R6, 0x4, R7 ;  /* 0x0000000406077819 */ /* 0x000fe40000010207 */
[----:B------:R-:W-:Y:S02]  /*2470*/  IADD3.X R15, R11, R107, R21, P1, P3 ;  /* 0x0000006b0b0f7210 */ /* 0x000fe40000fe6415 */
[----:B------:R-:W-:Y:S01]  /*2480*/  ISETP.GT.AND P0, PT, R0, 0x8, P0 ;  /* 0x000000080000780c */ /* 0x000fe20000704270 */
[----:B------:R-:W-:-:S04]  /*2490*/  IMAD.WIDE.U32 R14, R2, R106, R14 ;  /* 0x0000006a020e7225 */ /* 0x000fc800078e000e */
[----:B------:R-:W-:Y:S02]  /*24a0*/  IMAD.IADD R2, R105, 0x1, R15 ;  /* 0x0000000169027824 */ /* 0x000fe400078e020f */
[----:B--2---:R-:W-:-:S04]  /*24b0*/  IMAD.U32 R10, R19, 0x10000, RZ ;  /* 0x00010000130a7824 */ /* 0x004fc800078e00ff */
[----:B------:R-:W-:Y:S01]  /*24c0*/  FMUL R11, R10, R89 ;  /* 0x000000590a0b7220 */ /* 0x000fe20000400000 */
[----:B------:R-:W-:Y:S02]  /*24d0*/  LEA R10, P1, R6, R8, 0x4 ;  /* 0x00000008060a7211 */ /* 0x000fe400078220ff */
[----:B------:R-:W-:Y:S01]  /*24e0*/  LEA R6, P3, R14, R110, 0x1 ;  /* 0x0000006e0e067211 */ /* 0x000fe200078608ff */
[----:B------:R-:W-:-:S05]  /*24f0*/  FFMA R11, R26, R88, R11 ;  /* 0x000000581a0b7223 */ /* 0x000fca000000000b */
[----:B------:R-:W-:Y:S01]  /*2500*/  F2FP.BF16.F32.PACK_AB R12, RZ, R11 ;  /* 0x0000000bff0c723e */ /* 0x000fe200000010ff */
[----:B------:R-:W-:Y:S01]  /*2510*/  IMAD.X R11, R7, 0x1, R9, P1 ;  /* 0x00000001070b7824 */ /* 0x000fe200008e0609 */
[----:B------:R-:W-:-:S04]  /*2520*/  LEA.HI.X R7, R14, R111, R2, 0x1, P3 ;  /* 0x0000006f0e077211 */ /* 0x000fc800018f0c02 */
[----:B------:R1:W-:Y:S01]  /*2530*/  @P2 STG.E.U16 desc[UR36][R10.64], R12 ;  /* 0x0000000c0a002986 */ /* 0x0003e2000c101524 */
[----:B------:R-:W-:Y:S05]  /*2540*/  @!P0 BRA `(.L_x_38) ;  /* 0x0000000000048947 */ /* 0x000fea0003800000 */
[----:B------:R2:W5:Y:S02]  /*2550*/  LDG.E.LTC128B.U16 R19, desc[UR36][R6.64+0x2] ;  /* 0x0000022406137981 */ /* 0x000564000c1e1520 */
.L_x_38:
[----:B------:R-:W-:Y:S05]  /*2560*/  BSYNC B1 ;  /* 0x0000000000017941 */ /* 0x000fea0003800000 */
.L_x_37:
[----:B-----5:R-:W-:Y:S01]  /*2570*/  IMAD.U32 R2, R19, 0x10000, RZ ;  /* 0x0001000013027824 */ /* 0x020fe200078e00ff */
[----:B------:R-:W-:Y:S01]  /*2580*/  ISETP.GT.AND P1, PT, R3, 0x8, PT ;  /* 0x000000080300780c */ /* 0x000fe20003f24270 */
[----:B------:R-:W-:Y:S02]  /*2590*/  BSSY B1, `(.L_x_39) ;  /* 0x0000008000017945 */ /* 0x000fe40003800000 */
[----:B------:R-:W-:Y:S01]  /*25a0*/  FMUL R2, R2, R89 ;  /* 0x0000005902027220 */ /* 0x000fe20000400000 */
[----:B------:R-:W-:-:S03]  /*25b0*/  ISETP.GT.AND P2, PT, R0, RZ, P1 ;  /* 0x000000ff0000720c */ /* 0x000fc60000f44270 */
[----:B------:R-:W-:-:S05]  /*25c0*/  FFMA R2, R27, R88, R2 ;  /* 0x000000581b027223 */ /* 0x000fca0000000002 */
[----:B------:R-:W-:-:S05]  /*25d0*/  F2FP.BF16.F32.PACK_AB R2, RZ, R2 ;  /* 0x00000002ff02723e */ /* 0x000fca00000010ff */
[----:B------:R3:W-:Y:S01]  /*25e0*/  @P0 STG.E.U16 desc[UR36][R10.64+0x2], R2 ;  /* 0x000002020a000986 */ /* 0x0007e2000c101524 */
[----:B------:R-:W-:Y:S05]  /*25f0*/  @!P2 BRA `(.L_x_40) ;  /* 0x000000000004a947 */ /* 0x000fea0003800000 */
[----:B------:R4:W5:Y:S02]  /*2600*/  LDG.E.LTC128B.U16 R19, desc[UR36][R4.64+0x10] ;  /* 0x0000102404137981 */ /* 0x000964000c1e1520 */
.L_x_40:
[----:B------:R-:W-:Y:S05]  /*2610*/  BSYNC B1 ;  /* 0x0000000000017941 */ /* 0x000fea0003800000 */
.L_x_39:
[----:B---3-5:R-:W-:Y:S01]  /*2620*/  IMAD.U32 R2, R19, 0x10000, RZ ;  /* 0x0001000013027824 */ /* 0x028fe200078e00ff */
        /* <DEDUP_REMOVED lines=9> */
.L_x_42:
[----:B------:R-:W-:Y:S05]  /*26c0*/  BSYNC B1 ;  /* 0x0000000000017941 */ /* 0x000fea0003800000 */
.L_x_41:
[----:B-----5:R-:W-:Y:S01]  /*26d0*/  IMAD.U32 R2, R19, 0x10000, RZ ;  /* 0x0001000013027824 */ /* 0x020fe200078e00ff */
[----:B------:R-:W-:Y:S01]  /*26e0*/  ISETP.GT.AND P1, PT, R0, 0x8, P1 ;  /* 0x000000080000780c */ /* 0x000fe20000f24270 */
[----:B------:R-:W-:Y:S02]  /*26f0*/  BSSY B1, `(.L_x_43) ;  /* 0x0000007000017945 */ /* 0x000fe40003800000 */
[----:B------:R-:W-:-:S04]  /*2700*/  FMUL R2, R2, R89 ;  /* 0x0000005902027220 */ /* 0x000fc80000400000 */
[----:B------:R-:W-:-:S05]  /*2710*/  FFMA R2, R29, R88, R2 ;  /* 0x000000581d027223 */ /* 0x000fca0000000002 */
[----:B------:R-:W-:-:S05]  /*2720*/  F2FP.BF16.F32.PACK_AB R2, RZ, R2 ;  /* 0x00000002ff02723e */ /* 0x000fca00000010ff */
[----:B------:R0:W-:Y:S01]  /*2730*/  @P3 STG.E.U16 desc[UR36][R8.64+0x12], R2 ;  /* 0x0000120208003986 */ /* 0x0001e2000c101524 */
[----:B------:R-:W-:Y:S05]  /*2740*/  @!P1 BRA `(.L_x_44) ;  /* 0x0000000000049947 */ /* 0x000fea0003800000 */
[----:B------:R0:W5:Y:S02]  /*2750*/  LDG.E.LTC128B.U16 R19, desc[UR36][R6.64+0x10] ;  /* 0x0000102406137981 */ /* 0x000164000c1e1520 */
.L_x_44:
[----:B------:R-:W-:Y:S05]  /*2760*/  BSYNC B1 ;  /* 0x0000000000017941 */ /* 0x000fea0003800000 */
.L_x_43:
[----:B0----5:R-:W-:Y:S01]  /*2770*/  IMAD.U32 R2, R19, 0x10000, RZ ;  /* 0x0001000013027824 */ /* 0x021fe200078e00ff */
[----:B------:R-:W-:Y:S01]  /*2780*/  ISETP.GT.AND P0, PT, R0, 0x8, P0 ;  /* 0x000000080000780c */ /* 0x000fe20000704270 */
[----:B------:R-:W-:Y:S02]  /*2790*/  BSSY B1, `(.L_x_45) ;  /* 0x0000007000017945 */ /* 0x000fe40003800000 */
[----:B---3--:R-:W-:-:S04]  /*27a0*/  FMUL R13, R2, R89 ;  /* 0x00000059020d7220 */ /* 0x008fc80000400000 */
[----:B------:R-:W-:-:S05]  /*27b0*/  FFMA R13, R30, R88, R13 ;  /* 0x000000581e0d7223 */ /* 0x000fca000000000d */
[----:B------:R-:W-:-:S05]  /*27c0*/  F2FP.BF16.F32.PACK_AB R13, RZ, R13 ;  /* 0x0000000dff0d723e */ /* 0x000fca00000010ff */
[----:B------:R0:W-:Y:S01]  /*27d0*/  @P1 STG.E.U16 desc[UR36][R10.64+0x10], R13 ;  /* 0x0000100d0a001986 */ /* 0x0001e2000c101524 */
[----:B------:R-:W-:Y:S05]  /*27e0*/  @!P0 BRA `(.L_x_46) ;  /* 0x0000000000048947 */ /* 0x000fea0003800000 */
[----:B------:R3:W5:Y:S02]  /*27f0*/  LDG.E.LTC128B.U16 R19, desc[UR36][R6.64+0x12] ;  /* 0x0000122406137981 */ /* 0x000764000c1e1520 */
.L_x_46:
[----:B------:R-:W-:Y:S05]  /*2800*/  BSYNC B1 ;  /* 0x0000000000017941 */ /* 0x000fea0003800000 */
.L_x_45:
        /* <DEDUP_REMOVED lines=10> */
.L_x_48:
[----:B------:R-:W-:Y:S05]  /*28b0*/  BSYNC B1 ;  /* 0x0000000000017941 */ /* 0x000fea0003800000 */
.L_x_47:
[----:B0----5:R-:W-:Y:S01]  /*28c0*/  IMAD.U32 R2, R19, 0x10000, RZ ;  /* 0x0001000013027824 */ /* 0x021fe200078e00ff */
        /* <DEDUP_REMOVED lines=9> */
.L_x_50:
[----:B------:R-:W-:Y:S05]  /*2960*/  BSYNC B1 ;  /* 0x0000000000017941 */ /* 0x000fea0003800000 */
.L_x_49:
        /* <DEDUP_REMOVED lines=9> */
.L_x_52:
[----:B------:R-:W-:Y:S05]  /*2a00*/  BSYNC B1 ;  /* 0x0000000000017941 */ /* 0x000fea0003800000 */
.L_x_51:
[----:B0----5:R-:W-:Y:S01]  /*2a10*/  IMAD.U32 R2, R19, 0x10000, RZ ;  /* 0x0001000013027824 */ /* 0x021fe200078e00ff */
        /* <DEDUP_REMOVED lines=8> */
.L_x_54:
[----:B------:R-:W-:Y:S05]  /*2aa0*/  BSYNC B1 ;  /* 0x0000000000017941 */ /* 0x000fea0003800000 */
.L_x_53:
        /* <DEDUP_REMOVED lines=10> */
.L_x_56:
[----:B------:R-:W-:Y:S05]  /*2b50*/  BSYNC B1 ;  /* 0x0000000000017941 */ /* 0x000fea0003800000 */
.L_x_55:
        /* <DEDUP_REMOVED lines=10> */
.L_x_58:
[----:B------:R-:W-:Y:S05]  /*2c00*/  BSYNC B1 ;  /* 0x0000000000017941 */ /* 0x000fea0003800000 */
.L_x_57:
        /* <DEDUP_REMOVED lines=9> */
.L_x_60:
[----:B------:R-:W-:Y:S05]  /*2ca0*/  BSYNC B1 ;  /* 0x0000000000017941 */ /* 0x000fea0003800000 */
.L_x_59:
        /* <DEDUP_REMOVED lines=9> */
.L_x_62:
[----:B------:R-:W-:Y:S05]  /*2d40*/  BSYNC B1 ;  /* 0x0000000000017941 */ /* 0x000fea0003800000 */
.L_x_61:
        /* <DEDUP_REMOVED lines=10> */
.L_x_64:
[----:B------:R-:W-:Y:S05]  /*2df0*/  BSYNC B1 ;  /* 0x0000000000017941 */ /* 0x000fea0003800000 */
.L_x_63:
        /* <DEDUP_REMOVED lines=10> */
.L_x_66:
[----:B------:R-:W-:Y:S05]  /*2ea0*/  BSYNC B1 ;  /* 0x0000000000017941 */ /* 0x000fea0003800000 */
.L_x_65:
        /* <DEDUP_REMOVED lines=9> */
.L_x_68:
[----:B------:R-:W-:Y:S05]  /*2f40*/  BSYNC B1 ;  /* 0x0000000000017941 */ /* 0x000fea0003800000 */
.L_x_67:
        /* <DEDUP_REMOVED lines=9> */
.L_x_70:
[----:B------:R-:W-:Y:S05]  /*2fe0*/  BSYNC B1 ;  /* 0x0000000000017941 */ /* 0x000fea0003800000 */
.L_x_69:
        /* <DEDUP_REMOVED lines=10> */
.L_x_72:
[----:B------:R-:W-:Y:S05]  /*3090*/  BSYNC B1 ;  /* 0x0000000000017941 */ /* 0x000fea0003800000 */
.L_x_71:
        /* <DEDUP_REMOVED lines=10> */
.L_x_74:
[----:B------:R-:W-:Y:S05]  /*3140*/  BSYNC B1 ;  /* 0x0000000000017941 */ /* 0x000fea0003800000 */
.L_x_73:
        /* <DEDUP_REMOVED lines=9> */
.L_x_76:
[----:B------:R-:W-:Y:S05]  /*31e0*/  BSYNC B1 ;  /* 0x0000000000017941 */ /* 0x000fea0003800000 */
.L_x_75:
        /* <DEDUP_REMOVED lines=9> */
.L_x_78:
[----:B------:R-:W-:Y:S05]  /*3280*/  BSYNC B1 ;  /* 0x0000000000017941 */ /* 0x000fea0003800000 */
.L_x_77:
        /* <DEDUP_REMOVED lines=10> */
.L_x_80:
[----:B------:R-:W-:Y:S05]  /*3330*/  BSYNC B1 ;  /* 0x0000000000017941 */ /* 0x000fea0003800000 */
.L_x_79:
        /* <DEDUP_REMOVED lines=10> */
.L_x_82:
[----:B------:R-:W-:Y:S05]  /*33e0*/  BSYNC B1 ;  /* 0x0000000000017941 */ /* 0x000fea0003800000 */
.L_x_81:
        /* <DEDUP_REMOVED lines=9> */
.L_x_84:
[----:B------:R-:W-:Y:S05]  /*3480*/  BSYNC B1 ;  /* 0x0000000000017941 */ /* 0x000fea0003800000 */
.L_x_83:
        /* <DEDUP_REMOVED lines=9> */
.L_x_86:
[----:B------:R-:W-:Y:S05]  /*3520*/  BSYNC B1 ;  /* 0x0000000000017941 */ /* 0x000fea0003800000 */
.L_x_85:
        /* <DEDUP_REMOVED lines=10> */
.L_x_88:
[----:B------:R-:W-:Y:S05]  /*35d0*/  BSYNC B1 ;  /* 0x0000000000017941 */ /* 0x000fea0003800000 */
.L_x_87:
        /* <DEDUP_REMOVED lines=10> */
.L_x_90:
[----:B------:R-:W-:Y:S05]  /*3680*/  BSYNC B1 ;  /* 0x0000000000017941 */ /* 0x000fea0003800000 */
.L_x_89:
        /* <DEDUP_REMOVED lines=9> */
.L_x_92:
[----:B------:R-:W-:Y:S05]  /*3720*/  BSYNC B1 ;  /* 0x0000000000017941 */ /* 0x000fea0003800000 */
.L_x_91:
        /* <DEDUP_REMOVED lines=9> */
.L_x_94:
[----:B------:R-:W-:Y:S05]  /*37c0*/  BSYNC B1 ;  /* 0x0000000000017941 */ /* 0x000fea0003800000 */
.L_x_93:
        /* <DEDUP_REMOVED lines=10> */
.L_x_96:
[----:B------:R-:W-:Y:S05]  /*3870*/  BSYNC B1 ;  /* 0x0000000000017941 */ /* 0x000fea0003800000 */
.L_x_95:
        /* <DEDUP_REMOVED lines=10> */
.L_x_98:
[----:B------:R-:W-:Y:S05]  /*3920*/  BSYNC B1 ;  /* 0x0000000000017941 */ /* 0x000fea0003800000 */
.L_x_97:
        /* <DEDUP_REMOVED lines=9> */
.L_x_100:
[----:B------:R-:W-:Y:S05]  /*39c0*/  BSYNC B1 ;  /* 0x0000000000017941 */ /* 0x000fea0003800000 */
.L_x_99:
        /* <DEDUP_REMOVED lines=9> */
.L_x_102:
[----:B------:R-:W-:Y:S05]  /*3a60*/  BSYNC B1 ;  /* 0x0000000000017941 */ /* 0x000fea0003800000 */
.L_x_101:
        /* <DEDUP_REMOVED lines=10> */
.L_x_104:
[----:B------:R-:W-:Y:S05]  /*3b10*/  BSYNC B1 ;  /* 0x0000000000017941 */ /* 0x000fea0003800000 */
.L_x_103:
        /* <DEDUP_REMOVED lines=10> */
.L_x_106:
[----:B------:R-:W-:Y:S05]  /*3bc0*/  BSYNC B1 ;  /* 0x0000000000017941 */ /* 0x000fea0003800000 */
.L_x_105:
        /* <DEDUP_REMOVED lines=9> */
.L_x_108:
[----:B------:R-:W-:Y:S05]  /*3c60*/  BSYNC B1 ;  /* 0x0000000000017941 */ /* 0x000fea0003800000 */
.L_x_107:
        /* <DEDUP_REMOVED lines=9> */
.L_x_110:
[----:B------:R-:W-:Y:S05]  /*3d00*/  BSYNC B1 ;  /* 0x0000000000017941 */ /* 0x000fea0003800000 */
.L_x_109:
        /* <DEDUP_REMOVED lines=10> */
.L_x_112:
[----:B------:R-:W-:Y:S05]  /*3db0*/  BSYNC B1 ;  /* 0x0000000000017941 */ /* 0x000fea0003800000 */
.L_x_111:
        /* <DEDUP_REMOVED lines=10> */
.L_x_114:
[----:B------:R-:W-:Y:S05]  /*3e60*/  BSYNC B1 ;  /* 0x0000000000017941 */ /* 0x000fea0003800000 */
.L_x_113:
        /* <DEDUP_REMOVED lines=9> */
.L_x_116:
[----:B------:R-:W-:Y:S05]  /*3f00*/  BSYNC B1 ;  /* 0x0000000000017941 */ /* 0x000fea0003800000 */
.L_x_115:
        /* <DEDUP_REMOVED lines=9> */
.L_x_118:
[----:B------:R-:W-:Y:S05]  /*3fa0*/  BSYNC B1 ;  /* 0x0000000000017941 */ /* 0x000fea0003800000 */
.L_x_117:
        /* <DEDUP_REMOVED lines=10> */
.L_x_120:
[----:B------:R-:W-:Y:S05]  /*4050*/  BSYNC B1 ;  /* 0x0000000000017941 */ /* 0x000fea0003800000 */
.L_x_119:
        /* <DEDUP_REMOVED lines=10> */
.L_x_122:
[----:B------:R-:W-:Y:S05]  /*4100*/  BSYNC B1 ;  /* 0x0000000000017941 */ /* 0x000fea0003800000 */
.L_x_121:
        /* <DEDUP_REMOVED lines=9> */
.L_x_124:
[----:B------:R-:W-:Y:S05]  /*41a0*/  BSYNC B1 ;  /* 0x0000000000017941 */ /* 0x000fea0003800000 */
.L_x_123:
        /* <DEDUP_REMOVED lines=9> */
.L_x_126:
[----:B------:R-:W-:Y:S05]  /*4240*/  BSYNC B1 ;  /* 0x0000000000017941 */ /* 0x000fea0003800000 */
.L_x_125:
        /* <DEDUP_REMOVED lines=10> */
.L_x_128:
[----:B------:R-:W-:Y:S05]  /*42f0*/  BSYNC B1 ;  /* 0x0000000000017941 */ /* 0x000fea0003800000 */
.L_x_127:
        /* <DEDUP_REMOVED lines=10> */
.L_x_130:
[----:B------:R-:W-:Y:S05]  /*43a0*/  BSYNC B1 ;  /* 0x0000000000017941 */ /* 0x000fea0003800000 */
.L_x_129:
        /* <DEDUP_REMOVED lines=9> */
.L_x_132:
[----:B------:R-:W-:Y:S05]  /*4440*/  BSYNC B1 ;  /* 0x0000000000017941 */ /* 0x000fea0003800000 */
.L_x_131:
        /* <DEDUP_REMOVED lines=9> */
.L_x_134:
[----:B------:R-:W-:Y:S05]  /*44e0*/  BSYNC B1 ;  /* 0x0000000000017941 */ /* 0x000fea0003800000 */
.L_x_133:
        /* <DEDUP_REMOVED lines=10> */
.L_x_136:
[----:B------:R-:W-:Y:S05]  /*4590*/  BSYNC B1 ;  /* 0x0000000000017941 */ /* 0x000fea0003800000 */
.L_x_135:
        /* <DEDUP_REMOVED lines=10> */
.L_x_138:
[----:B------:R-:W-:Y:S05]  /*4640*/  BSYNC B1 ;  /* 0x0000000000017941 */ /* 0x000fea0003800000 */
.L_x_137:
        /* <DEDUP_REMOVED lines=9> */
.L_x_140:
[----:B------:R-:W-:Y:S05]  /*46e0*/  BSYNC B1 ;  /* 0x0000000000017941 */ /* 0x000fea0003800000 */
.L_x_139:
        /* <DEDUP_REMOVED lines=9> */
.L_x_142:
[----:B------:R-:W-:Y:S05]  /*4780*/  BSYNC B1 ;  /* 0x0000000000017941 */ /* 0x000fea0003800000 */
.L_x_141:
        /* <DEDUP_REMOVED lines=10> */
.L_x_144:
[----:B------:R-:W-:Y:S05]  /*4830*/  BSYNC B1 ;  /* 0x0000000000017941 */ /* 0x000fea0003800000 */
.L_x_143:
        /* <DEDUP_REMOVED lines=10> */
.L_x_146:
[----:B------:R-:W-:Y:S05]  /*48e0*/  BSYNC B1 ;  /* 0x0000000000017941 */ /* 0x000fea0003800000 */
.L_x_145:
        /* <DEDUP_REMOVED lines=9> */
.L_x_148:
[----:B------:R-:W-:Y:S05]  /*4980*/  BSYNC B1 ;  /* 0x0000000000017941 */ /* 0x000fea0003800000 */
.L_x_147:
        /* <DEDUP_REMOVED lines=9> */
.L_x_150:
[----:B------:R-:W-:Y:S05]  /*4a20*/  BSYNC B1 ;  /* 0x0000000000017941 */ /* 0x000fea0003800000 */
.L_x_149:
        /* <DEDUP_REMOVED lines=10> */
.L_x_152:
[----:B------:R-:W-:Y:S05]  /*4ad0*/  BSYNC B1 ;  /* 0x0000000000017941 */ /* 0x000fea0003800000 */
.L_x_151:
[----:B0----5:R-:W-:Y:S01]  /*4ae0*/  IMAD.U32 R2, R19, 0x10000, RZ ;  /* 0x0001000013027824 */ /* 0x021fe200078e00ff */
[----:B------:R-:W-:Y:S01]  /*4af0*/  ISETP.GT.AND P0, PT, R3, 0x79, PT ;  /* 0x000000790300780c */ /* 0x000fe20003f04270 */
[----:B------:R-:W-:Y:S01]  /*4b00*/  @P2 IMAD.MOV.U32 R3, RZ, RZ, R9 ;  /* 0x000000ffff032224 */ /* 0x000fe200078e0009 */
[----:B------:R-:W-:Y:S01]  /*4b10*/  BSSY B1, `(.L_x_153) ;  /* 0x0000009000017945 */ /* 0x000fe20003800000 */
[----:B------:R-:W-:Y:S01]  /*4b20*/  FMUL R13, R2, R89 ;  /* 0x00000059020d7220 */ /* 0x000fe20000400000 */
[----:B------:R-:W-:Y:S01]  /*4b30*/  @P2 IMAD.MOV.U32 R2, RZ, RZ, R8 ;  /* 0x000000ffff022224 */ /* 0x000fe200078e0008 */
[----:B------:R-:W-:Y:S02]  /*4b40*/  ISETP.GT.AND P3, PT, R0, RZ, P0 ;  /* 0x000000ff0000720c */ /* 0x000fe40000764270 */
[----:B------:R-:W-:-:S05]  /*4b50*/  FFMA R13, R84, R88, R13 ;  /* 0x00000058540d7223 */ /* 0x000fca000000000d */
[----:B------:R-:W-:-:S05]  /*4b60*/  F2FP.BF16.F32.PACK_AB R13, RZ, R13 ;  /* 0x0000000dff0d723e */ /* 0x000fca00000010ff */
[----:B------:R0:W-:Y:S01]  /*4b70*/  @P2 STG.E.U16 desc[UR36][R2.64+0xf0], R13 ;  /* 0x0000f00d02002986 */ /* 0x0001e2000c101524 */
[----:B------:R-:W-:Y:S05]  /*4b80*/  @!P3 BRA `(.L_x_154) ;  /* 0x000000000004b947 */ /* 0x000fea0003800000 */
[----:B------:R0:W5:Y:S02]  /*4b90*/  LDG.E.LTC128B.U16 R19, desc[UR36][R4.64+0xf2] ;  /* 0x0000f22404137981 */ /* 0x000164000c1e1520 */
.L_x_154:
[----:B------:R-:W-:Y:S05]  /*4ba0*/  BSYNC B1 ;  /* 0x0000000000017941 */ /* 0x000fea0003800000 */
.L_x_153:
        /* <DEDUP_REMOVED lines=9> */
.L_x_156:
[----:B------:R-:W-:Y:S05]  /*4c40*/  BSYNC B1 ;  /* 0x0000000000017941 */ /* 0x000fea0003800000 */
.L_x_155:
[----:B0----5:R-:W-:Y:S01]  /*4c50*/  IMAD.U32 R2, R19, 0x10000, RZ ;  /* 0x0001000013027824 */ /* 0x021fe200078e00ff */
[----:B------:R-:W-:Y:S01]  /*4c60*/  ISETP.GT.AND P0, PT, R0, 0x8, P0 ;  /* 0x000000080000780c */ /* 0x000fe20000704270 */
[----:B------:R-:W-:Y:S02]  /*4c70*/  BSSY B1, `(.L_x_157) ;  /* 0x000000a000017945 */ /* 0x000fe40003800000 */
[----:B------:R-:W-:Y:S01]  /*4c80*/  FMUL R3, R2, R89 ;  /* 0x0000005902037220 */ /* 0x000fe20000400000 */
[----:B------:R-:W-:-:S03]  /*4c90*/  @P1 IMAD.MOV.U32 R2, RZ, RZ, R10 ;  /* 0x000000ffff021224 */ /* 0x000fc600078e000a */
[----:B------:R-:W-:-:S05]  /*4ca0*/  FFMA R3, R86, R88, R3 ;  /* 0x0000005856037223 */ /* 0x000fca0000000003 */
[----:B------:R-:W-:-:S04]  /*4cb0*/  F2FP.BF16.F32.PACK_AB R3, RZ, R3 ;  /* 0x00000003ff03723e */ /* 0x000fc800000010ff */
[----:B----4-:R-:W-:Y:S01]  /*4cc0*/  PRMT R4, R3, 0x7610, R4 ;  /* 0x0000761003047816 */ /* 0x010fe20000000004 */
[----:B------:R-:W-:-:S05]  /*4cd0*/  @P1 IMAD.MOV.U32 R3, RZ, RZ, R11 ;  /* 0x000000ffff031224 */ /* 0x000fca00078e000b */
[----:B------:R0:W-:Y:S01]  /*4ce0*/  @P1 STG.E.U16 desc[UR36][R2.64+0xf0], R4 ;  /* 0x0000f00402001986 */ /* 0x0001e2000c101524 */
[----:B------:R-:W-:Y:S05]  /*4cf0*/  @!P0 BRA `(.L_x_158) ;  /* 0x0000000000048947 */ /* 0x000fea0003800000 */
[----:B------:R4:W5:Y:S02]  /*4d00*/  LDG.E.LTC128B.U16 R19, desc[UR36][R6.64+0xf2] ;  /* 0x0000f22406137981 */ /* 0x000964000c1e1520 */
.L_x_158:
[----:B------:R-:W-:Y:S05]  /*4d10*/  BSYNC B1 ;  /* 0x0000000000017941 */ /* 0x000fea0003800000 */
.L_x_157:
[----:B------:R-:W-:Y:S05]  /*4d20*/  @!P0 BRA `(.L_x_159) ;  /* 0x0000001000e88947 */ /* 0x000fea0003800000 */
[----:B-----5:R-:W-:-:S04]  /*4d30*/  IMAD.U32 R0, R19, 0x10000, RZ ;  /* 0x0001000013007824 */ /* 0x020fc800078e00ff */
[----:B------:R-:W-:-:S04]  /*4d40*/  FMUL R0, R0, R89 ;  /* 0x0000005900007220 */ /* 0x000fc80000400000 */
[----:B------:R-:W-:-:S05]  /*4d50*/  FFMA R0, R87, R88, R0 ;  /* 0x0000005857007223 */ /* 0x000fca0000000000 */
[----:B------:R-:W-:-:S05]  /*4d60*/  F2FP.BF16.F32.PACK_AB R0, RZ, R0 ;  /* 0x00000000ff00723e */ /* 0x000fca00000010ff */
[----:B------:R0:W-:Y:S01]  /*4d70*/  STG.E.U16 desc[UR36][R10.64+0xf2], R0 ;  /* 0x0000f2000a007986 */ /* 0x0001e2000c101524 */
[----:B------:R-:W-:Y:S05]  /*4d80*/  BRA `(.L_x_159) ;  /* 0x0000001000d07947 */ /* 0x000fea0003800000 */
.L_x_34:
[----:B------:R-:W-:Y:S01]  /*4d90*/  ISETP.GT.AND P0, PT, R3, 0x1, PT ;  /* 0x000000010300780c */ /* 0x000fe20003f04270 */
[----:B------:R-:W-:Y:S01]  /*4da0*/  ULDC.64 UR4, c[0x0][0x5c0] ;  /* 0x0001700000047ab9 */ /* 0x000fe20000000a00 */
[-C--:B------:R-:W-:Y:S01]  /*4db0*/  FMUL R24, R24, R88.reuse ;  /* 0x0000005818187220 */ /* 0x080fe20000400000 */
[-C--:B------:R-:W-:Y:S01]  /*4dc0*/  FMUL R25, R25, R88.reuse ;  /* 0x0000005819197220 */ /* 0x080fe20000400000 */
[----:B------:R-:W-:Y:S01]  /*4dd0*/  ISETP.GT.AND P3, PT, R0, RZ, P0 ;  /* 0x000000ff0000720c */ /* 0x000fe20000764270 */
[-C--:B------:R-:W-:Y:S01]  /*4de0*/  FMUL R26, R26, R88.reuse ;  /* 0x000000581a1a7220 */ /* 0x080fe20000400000 */
[----:B------:R-:W-:Y:S01]  /*4df0*/  LEA R4, P4, R104, UR4, 0x1 ;  /* 0x0000000468047c11 */ /* 0x000fe2000f8808ff */
[----:B------:R-:W-:Y:S01]  /*4e00*/  FMUL R27, R27, R88 ;  /* 0x000000581b1b7220 */ /* 0x000fe20000400000 */
[----:B------:R-:W-:Y:S01]  /*4e10*/  F2FP.BF16.F32.PACK_AB R24, RZ, R24 ;  /* 0x00000018ff18723e */ /* 0x000fe200000010ff */
[-C--:B------:R-:W-:Y:S01]  /*4e20*/  FMUL R28, R28, R88.reuse ;  /* 0x000000581c1c7220 */ /* 0x080fe20000400000 */
[----:B------:R-:W-:Y:S01]  /*4e30*/  LEA.HI.X R5, R104, UR5, R9, 0x1, P4 ;  /* 0x0000000568057c11 */ /* 0x000fe2000a0f0c09 */
[-C--:B------:R-:W-:Y:S01]  /*4e40*/  FMUL R29, R29, R88.reuse ;  /* 0x000000581d1d7220 */ /* 0x080fe20000400000 */
[----:B------:R-:W-:Y:S01]  /*4e50*/  F2FP.BF16.F32.PACK_AB R25, RZ, R25 ;  /* 0x00000019ff19723e */ /* 0x000fe200000010ff */
[-C--:B------:R-:W-:Y:S01]  /*4e60*/  FMUL R30, R30, R88.reuse ;  /* 0x000000581e1e7220 */ /* 0x080fe20000400000 */
[----:B------:R-:W-:Y:S01]  /*4e70*/  SHF.L.U64.HI R7, R6, 0x4, R7 ;  /* 0x0000000406077819 */ /* 0x000fe20000010207 */
[----:B------:R-:W-:Y:S01]  /*4e80*/  @P1 STG.E.U16 desc[UR36][R4.64], R24 ;  /* 0x0000001804001986 */ /* 0x000fe2000c101524 */
[----:B------:R-:W-:Y:S01]  /*4e90*/  ISETP.GT.AND P1, PT, R3, 0x8, PT ;  /* 0x000000080300780c */ /* 0x000fe20003f24270 */
[----:B------:R-:W-:Y:S01]  /*4ea0*/  FMUL R31, R31, R88 ;  /* 0x000000581f1f7220 */ /* 0x000fe20000400000 */
[----:B------:R-:W-:Y:S01]  /*4eb0*/  ISETP.GT.AND P4, PT, R0, 0x8, P0 ;  /* 0x000000080000780c */ /* 0x000fe20000784270 */
[----:B------:R-:W-:Y:S01]  /*4ec0*/  @P3 STG.E.U16 desc[UR36][R4.64+0x2], R25 ;  /* 0x0000021904003986 */ /* 0x000fe2000c101524 */
[----:B------:R-:W-:Y:S01]  /*4ed0*/  LEA R6, P3, R6, R4, 0x4 ;  /* 0x0000000406067211 */ /* 0x000fe200078620ff */
[-C--:B------:R-:W-:Y:S01]  /*4ee0*/  FMUL R32, R32, R88.reuse ;  /* 0x0000005820207220 */ /* 0x080fe20000400000 */
[C---:B------:R-:W-:Y:S01]  /*4ef0*/  ISETP.GT.AND P2, PT, R0.reuse, 0x8, P2 ;  /* 0x000000080000780c */ /* 0x040fe20001744270 */
[-C--:B------:R-:W-:Y:S01]  /*4f00*/  FMUL R33, R33, R88.reuse ;  /* 0x0000005821217220 */ /* 0x080fe20000400000 */
[----:B------:R-:W-:Y:S01]  /*4f10*/  ISETP.GT.AND P0, PT, R3, 0x9, PT ;  /* 0x000000090300780c */ /* 0x000fe20003f04270 */
[----:B------:R-:W-:Y:S01]  /*4f20*/  IMAD.X R7, R7, 0x1, R5, P3 ;  /* 0x0000000107077824 */ /* 0x000fe200018e0605 */
[----:B------:R-:W-:Y:S01]  /*4f30*/  ISETP.GT.AND P5, PT, R0, RZ, P1 ;  /* 0x000000ff0000720c */ /* 0x000fe20000fa4270 */
[-C--:B------:R-:W-:Y:S01]  /*4f40*/  FMUL R34, R34, R88.reuse ;  /* 0x0000005822227220 */ /* 0x080fe20000400000 */
[----:B------:R-:W-:Y:S01]  /*4f50*/  ISETP.GT.AND P3, PT, R0, RZ, P0 ;  /* 0x000000ff0000720c */ /* 0x000fe20000764270 */
[----:B------:R-:W-:Y:S01]  /*4f60*/  FMUL R35, R35, R88 ;  /* 0x0000005823237220 */ /* 0x000fe20000400000 */
[----:B------:R-:W-:Y:S01]  /*4f70*/  F2FP.BF16.F32.PACK_AB R26, RZ, R26 ;  /* 0x0000001aff1a723e */ /* 0x000fe200000010ff */
[-C--:B------:R-:W-:Y:S01]  /*4f80*/  FMUL R36, R36, R88.reuse ;  /* 0x0000005824247220 */ /* 0x080fe20000400000 */
[----:B------:R-:W-:Y:S01]  /*4f90*/  F2FP.BF16.F32.PACK_AB R27, RZ, R27 ;  /* 0x0000001bff1b723e */ /* 0x000fe200000010ff */
[----:B------:R-:W-:Y:S01]  /*4fa0*/  FMUL R37, R37, R88 ;  /* 0x0000005825257220 */ /* 0x000fe20000400000 */
[----:B------:R-:W-:Y:S01]  /*4fb0*/  F2FP.BF16.F32.PACK_AB R28, RZ, R28 ;  /* 0x0000001cff1c723e */ /* 0x000fe200000010ff */
[----:B------:R-:W-:Y:S01]  /*4fc0*/  @P2 STG.E.U16 desc[UR36][R6.64], R26 ;  /* 0x0000001a06002986 */ /* 0x000fe2000c101524 */
[----:B------:R-:W-:Y:S01]  /*4fd0*/  F2FP.BF16.F32.PACK_AB R29, RZ, R29 ;  /* 0x0000001dff1d723e */ /* 0x000fe200000010ff */
[-C--:B------:R-:W-:Y:S01]  /*4fe0*/  FMUL R38, R38, R88.reuse ;  /* 0x0000005826267220 */ /* 0x080fe20000400000 */
[C---:B------:R-:W-:Y:S01]  /*4ff0*/  ISETP.GT.AND P2, PT, R0.reuse, 0x8, P1 ;  /* 0x000000080000780c */ /* 0x040fe20000f44270 */
[----:B------:R-:W-:Y:S01]  /*5000*/  @P4 STG.E.U16 desc[UR36][R6.64+0x2], R27 ;  /* 0x0000021b06004986 */ /* 0x000fe2000c101524 */
[----:B------:R-:W-:Y:S01]  /*5010*/  ISETP.GT.AND P1, PT, R3, 0x10, PT ;  /* 0x000000100300780c */ /* 0x000fe20003f24270 */
[----:B------:R-:W-:Y:S01]  /*5020*/  FMUL R39, R39, R88 ;  /* 0x0000005827277220 */ /* 0x000fe20000400000 */
[----:B------:R-:W-:Y:S01]  /*5030*/  F2FP.BF16.F32.PACK_AB R30, RZ, R30 ;  /* 0x0000001eff1e723e */ /* 0x000fe200000010ff */
[----:B------:R-:W-:Y:S01]  /*5040*/  @P5 STG.E.U16 desc[UR36][R4.64+0x10], R28 ;  /* 0x0000101c04005986 */ /* 0x000fe2000c101524 */
[----:B------:R-:W-:Y:S01]  /*5050*/  ISETP.GT.AND P4, PT, R0, RZ, P1 ;  /* 0x000000ff0000720c */ /* 0x000fe20000f84270 */
[-C--:B------:R-:W-:Y:S01]  /*5060*/  FMUL R40, R40, R88.reuse ;  /* 0x0000005828287220 */ /* 0x080fe20000400000 */
[----:B------:R-:W-:Y:S01]  /*5070*/  F2FP.BF16.F32.PACK_AB R31, RZ, R31 ;  /* 0x0000001fff1f723e */ /* 0x000fe200000010ff */
[----:B------:R-:W-:Y:S01]  /*5080*/  @P3 STG.E.U16 desc[UR36][R4.64+0x12], R29 ;  /* 0x0000121d04003986 */ /* 0x000fe2000c101524 */
[----:B------:R-:W-:Y:S01]  /*5090*/  ISETP.GT.AND P3, PT, R0, 0x8, P0 ;  /* 0x000000080000780c */ /* 0x000fe20000764270 */
[----:B------:R-:W-:Y:S01]  /*50a0*/  FMUL R41, R41, R88 ;  /* 0x0000005829297220 */ /* 0x000fe20000400000 */
[----:B------:R-:W-:Y:S01]  /*50b0*/  ISETP.GT.AND P0, PT, R3, 0x11, PT ;  /* 0x000000110300780c */ /* 0x000fe20003f04270 */
[----:B------:R-:W-:Y:S01]  /*50c0*/  @P2 STG.E.U16 desc[UR36][R6.64+0x10], R30 ;  /* 0x0000101e06002986 */ /* 0x000fe2000c101524 */
[----:B------:R-:W-:Y:S01]  /*50d0*/  F2FP.BF16.F32.PACK_AB R32, RZ, R32 ;  /* 0x00000020ff20723e */ /* 0x000fe200000010ff */
[-C--:B------:R-:W-:Y:S01]  /*50e0*/  FMUL R42, R42, R88.reuse ;  /* 0x000000582a2a7220 */ /* 0x080fe20000400000 */
[C---:B------:R-:W-:Y:S01]  /*50f0*/  ISETP.GT.AND P5, PT, R0.reuse, RZ, P0 ;  /* 0x000000ff0000720c */ /* 0x040fe200007a4270 */
[-C--:B------:R-:W-:Y:S01]  /*5100*/  FMUL R43, R43, R88.reuse ;  /* 0x000000582b2b7220 */ /* 0x080fe20000400000 */
[----:B------:R-:W-:Y:S01]  /*5110*/  ISETP.GT.AND P2, PT, R0, 0x8, P1 ;  /* 0x000000080000780c */ /* 0x000fe20000f44270 */
[-C--:B------:R-:W-:Y:S01]  /*5120*/  FMUL R44, R44, R88.reuse ;  /* 0x000000582c2c7220 */ /* 0x080fe20000400000 */
[----:B------:R-:W-:Y:S01]  /*5130*/  ISETP.GT.AND P1, PT, R3, 0x18, PT ;  /* 0x000000180300780c */ /* 0x000fe20003f24270 */
[-C--:B------:R-:W-:Y:S01]  /*5140*/  FMUL R45, R45, R88.reuse ;  /* 0x000000582d2d7220 */ /* 0x080fe20000400000 */
[----:B------:R-:W-:Y:S01]  /*5150*/  F2FP.BF16.F32.PACK_AB R33, RZ, R33 ;  /* 0x00000021ff21723e */ /* 0x000fe200000010ff */
[----:B------:R-:W-:Y:S01]  /*5160*/  @P3 STG.E.U16 desc[UR36][R6.64+0x12], R31 ;  /* 0x0000121f06003986 */ /* 0x000fe2000c101524 */
[----:B------:R-:W-:Y:S01]  /*5170*/  ISETP.GT.AND P3, PT, R0, 0x8, P0 ;  /* 0x000000080000780c */ /* 0x000fe20000764270 */
[-C--:B------:R-:W-:Y:S01]  /*5180*/  FMUL R46, R46, R88.reuse ;  /* 0x000000582e2e7220 */ /* 0x080fe20000400000 */
[----:B------:R-:W-:Y:S01]  /*5190*/  ISETP.GT.AND P0, PT, R3, 0x19, PT ;  /* 0x000000190300780c */ /* 0x000fe20003f04270 */
[----:B------:R-:W-:Y:S01]  /*51a0*/  @P4 STG.E.U16 desc[UR36][R4.64+0x20], R32 ;  /* 0x0000202004004986 */ /* 0x000fe2000c101524 */
[C---:B------:R-:W-:Y:S01]  /*51b0*/  ISETP.GT.AND P4, PT, R0.reuse, RZ, P1 ;  /* 0x000000ff0000720c */ /* 0x040fe20000f84270 */
[----:B------:R-:W-:Y:S01]  /*51c0*/  FMUL R47, R47, R88 ;  /* 0x000000582f2f7220 */ /* 0x000fe20000400000 */
[----:B------:R-:W-:Y:S01]  /*51d0*/  F2FP.BF16.F32.PACK_AB R34, RZ, R34 ;  /* 0x00000022ff22723e */ /* 0x000fe200000010ff */
[----:B------:R-:W-:Y:S01]  /*51e0*/  @P5 STG.E.U16 desc[UR36][R4.64+0x22], R33 ;  /* 0x0000222104005986 */ /* 0x000fe2000c101524 */
[----:B------:R-:W-:Y:S01]  /*51f0*/  ISETP.GT.AND P5, PT, R0, RZ, P0 ;  /* 0x000000ff0000720c */ /* 0x000fe200007a4270 */
[----:B------:R-:W-:Y:S01]  /*5200*/  FMUL R48, R48, R88 ;  /* 0x0000005830307220 */ /* 0x000fe20000400000 */
[----:B------:R-:W-:Y:S01]  /*5210*/  F2FP.BF16.F32.PACK_AB R35, RZ, R35 ;  /* 0x00000023ff23723e */ /* 0x000fe200000010ff */
[----:B------:R-:W-:Y:S01]  /*5220*/  @P2 STG.E.U16 desc[UR36][R6.64+0x20], R34 ;  /* 0x0000202206002986 */ /* 0x000fe2000c101524 */
[----:B------:R-:W-:Y:S01]  /*5230*/  F2FP.BF16.F32.PACK_AB R36, RZ, R36 ;  /* 0x00000024ff24723e */ /* 0x000fe200000010ff */
[-C--:B------:R-:W-:Y:S01]  /*5240*/  FMUL R49, R49, R88.reuse ;  /* 0x0000005831317220 */ /* 0x080fe20000400000 */
[----:B------:R-:W-:Y:S01]  /*5250*/  ISETP.GT.AND P2, PT, R0, 0x8, P1 ;  /* 0x000000080000780c */ /* 0x000fe20000f44270 */
[----:B------:R-:W-:Y:S01]  /*5260*/  @P3 STG.E.U16 desc[UR36][R6.64+0x22], R35 ;  /* 0x0000222306003986 */ /* 0x000fe2000c101524 */
[----:B------:R-:W-:Y:S01]  /*5270*/  ISETP.GT.AND P1, PT, R3, 0x20, PT ;  /* 0x000000200300780c */ /* 0x000fe20003f24270 */
[-C--:B------:R-:W-:Y:S01]  /*5280*/  FMUL R50, R50, R88.reuse ;  /* 0x0000005832327220 */ /* 0x080fe20000400000 */
[----:B------:R-:W-:Y:S01]  /*5290*/  F2FP.BF16.F32.PACK_AB R37, RZ, R37 ;  /* 0x00000025ff25723e */ /* 0x000fe200000010ff */
[----:B------:R-:W-:Y:S01]  /*52a0*/  @P4 STG.E.U16 desc[UR36][R4.64+0x30], R36 ;  /* 0x0000302404004986 */ /* 0x000fe2000c101524 */
[C---:B------:R-:W-:Y:S01]  /*52b0*/  ISETP.GT.AND P3, PT, R0.reuse, 0x8, P0 ;  /* 0x000000080000780c */ /* 0x040fe20000764270 */
[-C--:B------:R-:W-:Y:S01]  /*52c0*/  FMUL R51, R51, R88.reuse ;  /* 0x0000005833337220 */ /* 0x080fe20000400000 */
[----:B------:R-:W-:Y:S01]  /*52d0*/  ISETP.GT.AND P0, PT, R3, 0x21, PT ;  /* 0x000000210300780c */ /* 0x000fe20003f04270 */
[----:B------:R-:W-:Y:S01]  /*52e0*/  @P5 STG.E.U16 desc[UR36][R4.64+0x32], R37 ;  /* 0x0000322504005986 */ /* 0x000fe2000c101524 */
[----:B------:R-:W-:Y:S01]  /*52f0*/  ISETP.GT.AND P4, PT, R0, RZ, P1 ;  /* 0x000000ff0000720c */ /* 0x000fe20000f84270 */
[----:B------:R-:W-:Y:S01]  /*5300*/  FMUL R52, R52, R88 ;  /* 0x0000005834347220 */ /* 0x000fe20000400000 */
[----:B------:R-:W-:Y:S01]  /*5310*/  F2FP.BF16.F32.PACK_AB R38, RZ, R38 ;  /* 0x00000026ff26723e */ /* 0x000fe200000010ff */
[-C--:B------:R-:W-:Y:S01]  /*5320*/  FMUL R53, R53, R88.reuse ;  /* 0x0000005835357220 */ /* 0x080fe20000400000 */
        /* <DEDUP_REMOVED lines=113> */
[----:B------:R-:W-:Y:S01]  /*5a40*/  FMUL R87, R87, R88 ;  /* 0x0000005857577220 */ /* 0x000fe20000400000 */
[----:B------:R-:W-:Y:S01]  /*5a50*/  ISETP.GT.AND P0, PT, R3, 0x51, PT ;  /* 0x000000510300780c */ /* 0x000fe20003f04270 */
[----:B------:R-:W-:Y:S01]  /*5a60*/  @P5 STG.E.U16 desc[UR36][R4.64+0x92], R61 ;  /* 0x0000923d04005986 */ /* 0x000fe2000c101524 */
[----:B------:R-:W-:-:S02]  /*5a70*/  ISETP.GT.AND P4, PT, R0, RZ, P1 ;  /* 0x000000ff0000720c */ /* 0x000fc40000f84270 */
[----:B------:R-:W-:Y:S02]  /*5a80*/  F2FP.BF16.F32.PACK_AB R62, RZ, R62 ;  /* 0x0000003eff3e723e */ /* 0x000fe400000010ff */
[C---:B------:R-:W-:Y:S02]  /*5a90*/  ISETP.GT.AND P5, PT, R0.reuse, RZ, P0 ;  /* 0x000000ff0000720c */ /* 0x040fe400007a4270 */
[----:B------:R-:W-:Y:S01]  /*5aa0*/  F2FP.BF16.F32.PACK_AB R63, RZ, R63 ;  /* 0x0000003fff3f723e */ /* 0x000fe200000010ff */
[----:B------:R-:W-:Y:S01]  /*5ab0*/  @P2 STG.E.U16 desc[UR36][R6.64+0x90], R62 ;  /* 0x0000903e06002986 */ /* 0x000fe2000c101524 */
[----:B------:R-:W-:Y:S02]  /*5ac0*/  F2FP.BF16.F32.PACK_AB R64, RZ, R64 ;  /* 0x00000040ff40723e */ /* 0x000fe400000010ff */
[----:B------:R-:W-:Y:S01]  /*5ad0*/  ISETP.GT.AND P2, PT, R0, 0x8, P1 ;  /* 0x000000080000780c */ /* 0x000fe20000f44270 */
[----:B------:R-:W-:Y:S01]  /*5ae0*/  @P3 STG.E.U16 desc[UR36][R6.64+0x92], R63 ;  /* 0x0000923f06003986 */ /* 0x000fe2000c101524 */
[----:B------:R-:W-:-:S02]  /*5af0*/  ISETP.GT.AND P1, PT, R3, 0x58, PT ;  /* 0x000000580300780c */ /* 0x000fc40003f24270 */
[----:B------:R-:W-:Y:S01]  /*5b00*/  F2FP.BF16.F32.PACK_AB R65, RZ, R65 ;  /* 0x00000041ff41723e */ /* 0x000fe200000010ff */
[----:B------:R-:W-:Y:S01]  /*5b10*/  @P4 STG.E.U16 desc[UR36][R4.64+0xa0], R64 ;  /* 0x0000a04004004986 */ /* 0x000fe2000c101524 */
[C---:B------:R-:W-:Y:S02]  /*5b20*/  ISETP.GT.AND P3, PT, R0.reuse, 0x8, P0 ;  /* 0x000000080000780c */ /* 0x040fe40000764270 */
[----:B------:R-:W-:Y:S01]  /*5b30*/  ISETP.GT.AND P0, PT, R3, 0x59, PT ;  /* 0x000000590300780c */ /* 0x000fe20003f04270 */
[----:B------:R-:W-:Y:S01]  /*5b40*/  @P5 STG.E.U16 desc[UR36][R4.64+0xa2], R65 ;  /* 0x0000a24104005986 */ /* 0x000fe2000c101524 */
[C---:B------:R-:W-:Y:S02]  /*5b50*/  ISETP.GT.AND P4, PT, R0.reuse, RZ, P1 ;  /* 0x000000ff0000720c */ /* 0x040fe40000f84270 */
[----:B------:R-:W-:Y:S02]  /*5b60*/  F2FP.BF16.F32.PACK_AB R66, RZ, R66 ;  /* 0x00000042ff42723e */ /* 0x000fe400000010ff */
[----:B------:R-:W-:-:S02]  /*5b70*/  ISETP.GT.AND P5, PT, R0, RZ, P0 ;  /* 0x000000ff0000720c */ /* 0x000fc400007a4270 */
[----:B------:R-:W-:Y:S01]  /*5b80*/  F2FP.BF16.F32.PACK_AB R67, RZ, R67 ;  /* 0x00000043ff43723e */ /* 0x000fe200000010ff */
[----:B------:R-:W-:Y:S01]  /*5b90*/  @P2 STG.E.U16 desc[UR36][R6.64+0xa0], R66 ;  /* 0x0000a04206002986 */ /* 0x000fe2000c101524 */
[----:B------:R-:W-:Y:S02]  /*5ba0*/  F2FP.BF16.F32.PACK_AB R68, RZ, R68 ;  /* 0x00000044ff44723e */ /* 0x000fe400000010ff */
[C---:B------:R-:W-:Y:S01]  /*5bb0*/  ISETP.GT.AND P2, PT, R0.reuse, 0x8, P1 ;  /* 0x000000080000780c */ /* 0x040fe20000f44270 */
[----:B------:R-:W-:Y:S01]  /*5bc0*/  @P3 STG.E.U16 desc[UR36][R6.64+0xa2], R67 ;  /* 0x0000a24306003986 */ /* 0x000fe2000c101524 */
[----:B------:R-:W-:Y:S02]  /*5bd0*/  ISETP.GT.AND P1, PT, R3, 0x60, PT ;  /* 0x000000600300780c */ /* 0x000fe40003f24270 */
[----:B------:R-:W-:Y:S01]  /*5be0*/  F2FP.BF16.F32.PACK_AB R69, RZ, R69 ;  /* 0x00000045ff45723e */ /* 0x000fe200000010ff */
[----:B------:R-:W-:Y:S01]  /*5bf0*/  @P4 STG.E.U16 desc[UR36][R4.64+0xb0], R68 ;  /* 0x0000b04404004986 */ /* 0x000fe2000c101524 */
[----:B------:R-:W-:-:S02]  /*5c00*/  ISETP.GT.AND P3, PT, R0, 0x8, P0 ;  /* 0x000000080000780c */ /* 0x000fc40000764270 */
[----:B------:R-:W-:Y:S01]  /*5c10*/  ISETP.GT.AND P0, PT, R3, 0x61, PT ;  /* 0x000000610300780c */ /* 0x000fe20003f04270 */
[----:B------:R-:W-:Y:S01]  /*5c20*/  @P5 STG.E.U16 desc[UR36][R4.64+0xb2], R69 ;  /* 0x0000b24504005986 */ /* 0x000fe2000c101524 */
[C---:B------:R-:W-:Y:S02]  /*5c30*/  ISETP.GT.AND P4, PT, R0.reuse, RZ, P1 ;  /* 0x000000ff0000720c */ /* 0x040fe40000f84270 */
[----:B------:R-:W-:Y:S02]  /*5c40*/  ISETP.GT.AND P5, PT, R0, RZ, P0 ;  /* 0x000000ff0000720c */ /* 0x000fe400007a4270 */
[----:B------:R-:W-:Y:S02]  /*5c50*/  F2FP.BF16.F32.PACK_AB R70, RZ, R70 ;  /* 0x00000046ff46723e */ /* 0x000fe400000010ff */
[----:B------:R-:W-:Y:S02]  /*5c60*/  F2FP.BF16.F32.PACK_AB R71, RZ, R71 ;  /* 0x00000047ff47723e */ /* 0x000fe400000010ff */
[----:B------:R-:W-:Y:S01]  /*5c70*/  F2FP.BF16.F32.PACK_AB R72, RZ, R72 ;  /* 0x00000048ff48723e */ /* 0x000fe200000010ff */
[----:B------:R-:W-:Y:S01]  /*5c80*/  @P2 STG.E.U16 desc[UR36][R6.64+0xb0], R70 ;  /* 0x0000b04606002986 */ /* 0x000fe2000c101524 */
[----:B------:R-:W-:-:S02]  /*5c90*/  F2FP.BF16.F32.PACK_AB R73, RZ, R73 ;  /* 0x00000049ff49723e */ /* 0x000fc400000010ff */
[C---:B------:R-:W-:Y:S01]  /*5ca0*/  ISETP.GT.AND P1, PT, R0.reuse, 0x8, P1 ;  /* 0x000000080000780c */ /* 0x040fe20000f24270 */
[----:B------:R-:W-:Y:S01]  /*5cb0*/  @P3 STG.E.U16 desc[UR36][R6.64+0xb2], R71 ;  /* 0x0000b24706003986 */ /* 0x000fe2000c101524 */
[C---:B------:R-:W-:Y:S02]  /*5cc0*/  ISETP.GT.AND P2, PT, R0.reuse, 0x8, P0 ;  /* 0x000000080000780c */ /* 0x040fe40000744270 */
[C---:B------:R-:W-:Y:S01]  /*5cd0*/  ISETP.GT.AND P0, PT, R3.reuse, 0x69, PT ;  /* 0x000000690300780c */ /* 0x040fe20003f04270 */
[----:B------:R-:W-:Y:S01]  /*5ce0*/  @P4 STG.E.U16 desc[UR36][R4.64+0xc0], R72 ;  /* 0x0000c04804004986 */ /* 0x000fe2000c101524 */
[----:B------:R-:W-:Y:S02]  /*5cf0*/  ISETP.GT.AND P4, PT, R3, 0x68, PT ;  /* 0x000000680300780c */ /* 0x000fe40003f84270 */
[----:B------:R-:W-:Y:S01]  /*5d00*/  F2FP.BF16.F32.PACK_AB R74, RZ, R74 ;  /* 0x0000004aff4a723e */ /* 0x000fe200000010ff */
[----:B------:R-:W-:Y:S01]  /*5d10*/  @P5 STG.E.U16 desc[UR36][R4.64+0xc2], R73 ;  /* 0x0000c24904005986 */ /* 0x000fe2000c101524 */
[----:B------:R-:W-:-:S02]  /*5d20*/  ISETP.GT.AND P5, PT, R0, RZ, P4 ;  /* 0x000000ff0000720c */ /* 0x000fc400027a4270 */
[C---:B------:R-:W-:Y:S01]  /*5d30*/  ISETP.GT.AND P3, PT, R0.reuse, RZ, P0 ;  /* 0x000000ff0000720c */ /* 0x040fe20000764270 */
[----:B------:R-:W-:Y:S01]  /*5d40*/  @P1 STG.E.U16 desc[UR36][R6.64+0xc0], R74 ;  /* 0x0000c04a06001986 */ /* 0x000fe2000c101524 */
[----:B------:R-:W-:Y:S02]  /*5d50*/  F2FP.BF16.F32.PACK_AB R75, RZ, R75 ;  /* 0x0000004bff4b723e */ /* 0x000fe400000010ff */
[----:B------:R-:W-:Y:S02]  /*5d60*/  F2FP.BF16.F32.PACK_AB R76, RZ, R76 ;  /* 0x0000004cff4c723e */ /* 0x000fe400000010ff */
[C---:B------:R-:W-:Y:S01]  /*5d70*/  ISETP.GT.AND P4, PT, R0.reuse, 0x8, P4 ;  /* 0x000000080000780c */ /* 0x040fe20002784270 */
[----:B------:R-:W-:Y:S01]  /*5d80*/  @P2 STG.E.U16 desc[UR36][R6.64+0xc2], R75 ;  /* 0x0000c24b06002986 */ /* 0x000fe2000c101524 */
[----:B------:R-:W-:Y:S02]  /*5d90*/  F2FP.BF16.F32.PACK_AB R77, RZ, R77 ;  /* 0x0000004dff4d723e */ /* 0x000fe400000010ff */
[----:B------:R-:W-:Y:S01]  /*5da0*/  ISETP.GT.AND P2, PT, R3, 0x71, PT ;  /* 0x000000710300780c */ /* 0x000fe20003f44270 */
[----:B------:R-:W-:Y:S01]  /*5db0*/  @P5 STG.E.U16 desc[UR36][R4.64+0xd0], R76 ;  /* 0x0000d04c04005986 */ /* 0x000fe2000c101524 */
[----:B------:R-:W-:-:S02]  /*5dc0*/  ISETP.GT.AND P5, PT, R0, 0x8, P0 ;  /* 0x000000080000780c */ /* 0x000fc400007a4270 */
[C---:B------:R-:W-:Y:S01]  /*5dd0*/  ISETP.GT.AND P1, PT, R3.reuse, 0x78, PT ;  /* 0x000000780300780c */ /* 0x040fe20003f24270 */
[----:B------:R-:W-:Y:S01]  /*5de0*/  @P3 STG.E.U16 desc[UR36][R4.64+0xd2], R77 ;  /* 0x0000d24d04003986 */ /* 0x000fe2000c101524 */
[C---:B------:R-:W-:Y:S02]  /*5df0*/  ISETP.GT.AND P3, PT, R3.reuse, 0x70, PT ;  /* 0x000000700300780c */ /* 0x040fe40003f64270 */
[----:B------:R-:W-:Y:S01]  /*5e00*/  ISETP.GT.AND P0, PT, R3, 0x79, PT ;  /* 0x000000790300780c */ /* 0x000fe20003f04270 */
[----:B------:R-:W-:Y:S01]  /*5e10*/  @P4 IMAD.MOV.U32 R2, RZ, RZ, R6 ;  /* 0x000000ffff024224 */ /* 0x000fe200078e0006 */
[----:B------:R-:W-:Y:S01]  /*5e20*/  F2FP.BF16.F32.PACK_AB R78, RZ, R78 ;  /* 0x0000004eff4e723e */ /* 0x000fe200000010ff */
[----:B------:R-:W-:Y:S01]  /*5e30*/  @P4 IMAD.MOV.U32 R3, RZ, RZ, R7 ;  /* 0x000000ffff034224 */ /* 0x000fe200078e0007 */
[----:B------:R-:W-:Y:S02]  /*5e40*/  F2FP.BF16.F32.PACK_AB R79, RZ, R79 ;  /* 0x0000004fff4f723e */ /* 0x000fe400000010ff */
[----:B------:R-:W-:-:S02]  /*5e50*/  F2FP.BF16.F32.PACK_AB R80, RZ, R80 ;  /* 0x00000050ff50723e */ /* 0x000fc400000010ff */
[----:B------:R0:W-:Y:S01]  /*5e60*/  @P4 STG.E.U16 desc[UR36][R2.64+0xd0], R78 ;  /* 0x0000d04e02004986 */ /* 0x0001e2000c101524 */
[C---:B------:R-:W-:Y:S02]  /*5e70*/  ISETP.GT.AND P4, PT, R0.reuse, RZ, P2 ;  /* 0x000000ff0000720c */ /* 0x040fe40001784270 */
[----:B------:R-:W-:Y:S02]  /*5e80*/  F2FP.BF16.F32.PACK_AB R81, RZ, R81 ;  /* 0x00000051ff51723e */ /* 0x000fe400000010ff */
[----:B------:R-:W-:Y:S02]  /*5e90*/  ISETP.GT.AND P2, PT, R0, 0x8, P2 ;  /* 0x000000080000780c */ /* 0x000fe40001744270 */
[----:B------:R-:W-:Y:S02]  /*5ea0*/  F2FP.BF16.F32.PACK_AB R82, RZ, R82 ;  /* 0x00000052ff52723e */ /* 0x000fe400000010ff */
[----:B------:R-:W-:Y:S02]  /*5eb0*/  F2FP.BF16.F32.PACK_AB R83, RZ, R83 ;  /* 0x00000053ff53723e */ /* 0x000fe400000010ff */
[----:B------:R-:W-:Y:S01]  /*5ec0*/  F2FP.BF16.F32.PACK_AB R84, RZ, R84 ;  /* 0x00000054ff54723e */ /* 0x000fe200000010ff */
[----:B0-----:R-:W-:Y:S01]  /*5ed0*/  @P5 IMAD.MOV.U32 R2, RZ, RZ, R6 ;  /* 0x000000ffff025224 */ /* 0x001fe200078e0006 */
[----:B------:R-:W-:Y:S01]  /*5ee0*/  F2FP.BF16.F32.PACK_AB R85, RZ, R85 ;  /* 0x00000055ff55723e */ /* 0x000fe200000010ff */
[----:B------:R-:W-:Y:S01]  /*5ef0*/  @P5 IMAD.MOV.U32 R3, RZ, RZ, R7 ;  /* 0x000000ffff035224 */ /* 0x000fe200078e0007 */
[----:B------:R-:W-:-:S02]  /*5f00*/  F2FP.BF16.F32.PACK_AB R86, RZ, R86 ;  /* 0x00000056ff56723e */ /* 0x000fc400000010ff */
[----:B------:R-:W-:Y:S02]  /*5f10*/  F2FP.BF16.F32.PACK_AB R87, RZ, R87 ;  /* 0x00000057ff57723e */ /* 0x000fe400000010ff */
[----:B------:R0:W-:Y:S01]  /*5f20*/  @P5 STG.E.U16 desc[UR36][R2.64+0xd2], R79 ;  /* 0x0000d24f02005986 */ /* 0x0001e2000c101524 */
[C---:B------:R-:W-:Y:S02]  /*5f30*/  ISETP.GT.AND P5, PT, R0.reuse, RZ, P3 ;  /* 0x000000ff0000720c */ /* 0x040fe40001fa4270 */
[----:B------:R-:W-:-:S11]  /*5f40*/  ISETP.GT.AND P3, PT, R0, 0x8, P3 ;  /* 0x000000080000780c */ /* 0x000fd60001f64270 */
[----:B0-----:R-:W-:Y:S02]  /*5f50*/  @P5 IMAD.MOV.U32 R2, RZ, RZ, R4 ;  /* 0x000000ffff025224 */ /* 0x001fe400078e0004 */
[----:B------:R-:W-:-:S05]  /*5f60*/  @P5 IMAD.MOV.U32 R3, RZ, RZ, R5 ;  /* 0x000000ffff035224 */ /* 0x000fca00078e0005 */
[----:B------:R0:W-:Y:S01]  /*5f70*/  @P5 STG.E.U16 desc[UR36][R2.64+0xe0], R80 ;  /* 0x0000e05002005986 */ /* 0x0001e2000c101524 */
[C---:B------:R-:W-:Y:S02]  /*5f80*/  ISETP.GT.AND P5, PT, R0.reuse, RZ, P0 ;  /* 0x000000ff0000720c */ /* 0x040fe400007a4270 */
[----:B------:R-:W-:Y:S01]  /*5f90*/  ISETP.GT.AND P0, PT, R0, 0x8, P0 ;  /* 0x000000080000780c */ /* 0x000fe20000704270 */
[----:B0-----:R-:W-:Y:S02]  /*5fa0*/  @P4 IMAD.MOV.U32 R2, RZ, RZ, R4 ;  /* 0x000000ffff024224 */ /* 0x001fe400078e0004 */
[----:B------:R-:W-:-:S05]  /*5fb0*/  @P4 IMAD.MOV.U32 R3, RZ, RZ, R5 ;  /* 0x000000ffff034224 */ /* 0x000fca00078e0005 */
[----:B------:R0:W-:Y:S01]  /*5fc0*/  @P4 STG.E.U16 desc[UR36][R2.64+0xe2], R81 ;  /* 0x0000e25102004986 */ /* 0x0001e2000c101524 */
[C---:B------:R-:W-:Y:S02]  /*5fd0*/  ISETP.GT.AND P4, PT, R0.reuse, RZ, P1 ;  /* 0x000000ff0000720c */ /* 0x040fe40000f84270 */
[----:B------:R-:W-:Y:S01]  /*5fe0*/  ISETP.GT.AND P1, PT, R0, 0x8, P1 ;  /* 0x000000080000780c */ /* 0x000fe20000f24270 */
[----:B0-----:R-:W-:Y:S02]  /*5ff0*/  @P3 IMAD.MOV.U32 R2, RZ, RZ, R6 ;  /* 0x000000ffff023224 */ /* 0x001fe400078e0006 */
[----:B------:R-:W-:-:S05]  /*6000*/  @P3 IMAD.MOV.U32 R3, RZ, RZ, R7 ;  /* 0x000000ffff033224 */ /* 0x000fca00078e0007 */
[----:B------:R0:W-:Y:S02]  /*6010*/  @P3 STG.E.U16 desc[UR36][R2.64+0xe0], R82 ;  /* 0x0000e05202003986 */ /* 0x0001e4000c101524 */
[----:B0-----:R-:W-:Y:S02]  /*6020*/  @P2 IMAD.MOV.U32 R2, RZ, RZ, R6 ;  /* 0x000000ffff022224 */ /* 0x001fe400078e0006 */
[----:B------:R-:W-:-:S05]  /*6030*/  @P2 IMAD.MOV.U32 R3, RZ, RZ, R7 ;  /* 0x000000ffff032224 */ /* 0x000fca00078e0007 */
[----:B------:R0:W-:Y:S02]  /*6040*/  @P2 STG.E.U16 desc[UR36][R2.64+0xe2], R83 ;  /* 0x0000e25302002986 */ /* 0x0001e4000c101524 */
[----:B0-----:R-:W-:Y:S02]  /*6050*/  @P4 IMAD.MOV.U32 R2, RZ, RZ, R4 ;  /* 0x000000ffff024224 */ /* 0x001fe400078e0004 */
[----:B------:R-:W-:-:S05]  /*6060*/  @P4 IMAD.MOV.U32 R3, RZ, RZ, R5 ;  /* 0x000000ffff034224 */ /* 0x000fca00078e0005 */
[----:B------:R0:W-:Y:S04]  /*6070*/  @P4 STG.E.U16 desc[UR36][R2.64+0xf0], R84 ;  /* 0x0000f05402004986 */ /* 0x0001e8000c101524 */
[----:B------:R1:W-:Y:S01]  /*6080*/  @P5 STG.E.U16 desc[UR36][R4.64+0xf2], R85 ;  /* 0x0000f25504005986 */ /* 0x0003e2000c101524 */
[----:B0-----:R-:W-:Y:S02]  /*6090*/  @P1 IMAD.MOV.U32 R2, RZ, RZ, R6 ;  /* 0x000000ffff021224 */ /* 0x001fe400078e0006 */
[----:B------:R-:W-:-:S05]  /*60a0*/  @P1 IMAD.MOV.U32 R3, RZ, RZ, R7 ;  /* 0x000000ffff031224 */ /* 0x000fca00078e0007 */
[----:B------:R1:W-:Y:S04]  /*60b0*/  @P1 STG.E.U16 desc[UR36][R2.64+0xf0], R86 ;  /* 0x0000f05602001986 */ /* 0x0003e8000c101524 */
[----:B------:R1:W-:Y:S02]  /*60c0*/  @P0 STG.E.U16 desc[UR36][R6.64+0xf2], R87 ;  /* 0x0000f25706000986 */ /* 0x0003e4000c101524 */
.L_x_159:
[----:B------:R-:W-:Y:S05]  /*60d0*/  BSYNC B0 ;  /* 0x0000000000007941 */ /* 0x000fea0003800000 */
.L_x_33:
[----:B01----:R-:W2:Y:S01]  /*60e0*/  LDL.64 R2, [R1] ;  /* 0x0000000001027983 */ /* 0x003ea20000100a00 */
[----:B------:R-:W-:Y:S01]  /*60f0*/  ULDC.64 UR4, c[0x0][0x650] ;  /* 0x0001940000047ab9 */ /* 0x000fe20000000a00 */
[----:B------:R0:W-:Y:S01]  /*6100*/  SYNCS.ARRIVE.TRANS64.A1T0 RZ, [R96+UR47], RZ ;  /* 0x000000ff60ff79a7 */ /* 0x0001e2000810002f */
[----:B------:R-:W-:Y:S01]  /*6110*/  PRMT R0, RZ, 0x7610, R0 ;  /* 0x00007610ff007816 */ /* 0x000fe20000000000 */
[----:B-----5:R-:W-:Y:S02]  /*6120*/  IMAD.MOV.U32 R19, RZ, RZ, -0x1 ;  /* 0xffffffffff137424 */ /* 0x020fe400078e00ff */
[----:B------:R-:W-:Y:S01]  /*6130*/  IMAD.MOV.U32 R22, RZ, RZ, -0x1 ;  /* 0xffffffffff167424 */ /* 0x000fe200078e00ff */
[----:B--2---:R-:W-:-:S04]  /*6140*/  LEA R18, P0, R2, R18, 0x1 ;  /* 0x0000001202127211 */ /* 0x004fc800078008ff */
[----:B------:R-:W-:Y:S01]  /*6150*/  LEA.HI.X R17, R2, R17, R23, 0x1, P0 ;  /* 0x0000001102117211 */ /* 0x000fe200000f0c17 */
[----:B------:R-:W-:Y:S01]  /*6160*/  IMAD.MOV.U32 R2, RZ, RZ, -0x1 ;  /* 0xffffffffff027424 */ /* 0x000fe200078e00ff */
[----:B------:R-:W-:-:S04]  /*6170*/  ISETP.GE.U32.AND P0, PT, R18, UR4, PT ;  /* 0x0000000412007c0c */ /* 0x000fc8000bf06070 */
[----:B------:R-:W-:-:S13]  /*6180*/  ISETP.GE.U32.AND.EX P0, PT, R17, UR5, PT, P0 ;  /* 0x0000000511007c0c */ /* 0x000fda000bf06100 */
[----:B0-----:R-:W-:Y:S05]  /*6190*/  @P0 BRA `(.L_x_160) ;  /* 0x0000000400700947 */ /* 0x001fea0003800000 */
[----:B------:R-:W0:Y:S01]  /*61a0*/  S2R R10, SR_CTAID.X ;  /* 0x00000000000a7919 */ /* 0x000e220000002500 */
[----:B------:R-:W1:Y:S01]  /*61b0*/  LDC.64 R8, c[0x0][0x628] ;  /* 0x00018a00ff087b82 */ /* 0x000e620000000a00 */
[----:B------:R-:W-:Y:S01]  /*61c0*/  ULDC UR4, c[0x0][0x150] ;  /* 0x0000540000047ab9 */ /* 0x000fe20000000800 */
[----:B---34-:R-:W-:Y:S01]  /*61d0*/  IMAD.MOV.U32 R6, RZ, RZ, R18 ;  /* 0x000000ffff067224 */ /* 0x018fe200078e0012 */
[----:B------:R-:W2:Y:S01]  /*61e0*/  S2R R20, SR_CTAID.Y ;  /* 0x0000000000147919 */ /* 0x000ea20000002600 */
[----:B------:R-:W-:-:S04]  /*61f0*/  IMAD.MOV.U32 R7, RZ, RZ, R17 ;  /* 0x000000ffff077224 */ /* 0x000fc800078e0011 */
[----:B------:R-:W3:Y:S08]  /*6200*/  LDC R15, c[0x0][0x144] ;  /* 0x00005100ff0f7b82 */ /* 0x000ef00000000800 */
[----:B------:R-:W4:Y:S08]  /*6210*/  LDC R0, c[0x0][0x630] ;  /* 0x00018c00ff007b82 */ /* 0x000f300000000800 */
[----:B------:R-:W2:Y:S01]  /*6220*/  LDC.64 R12, c[0x0][0x620] ;  /* 0x00018800ff0c7b82 */ /* 0x000ea20000000a00 */
[----:B-1----:R-:W-:-:S04]  /*6230*/  ISETP.NE.U32.AND P0, PT, R8, RZ, PT ;  /* 0x000000ff0800720c */ /* 0x002fc80003f05070 */
[----:B------:R-:W-:Y:S02]  /*6240*/  ISETP.NE.AND.EX P0, PT, R9, RZ, PT, P0 ;  /* 0x000000ff0900720c */ /* 0x000fe40003f05300 */
[----:B0-----:R-:W-:-:S05]  /*6250*/  I2FP.F32.U32 R2, R10 ;  /* 0x0000000a00027245 */ /* 0x001fca0000201000 */
[----:B------:R-:W-:-:S04]  /*6260*/  FMUL R2, R2, UR4 ;  /* 0x0000000402027c20 */ /* 0x000fc80008400000 */
[----:B------:R0:W1:Y:S02]  /*6270*/  F2I.U32.TRUNC.NTZ R14, R2 ;  /* 0x00000002000e7305 */ /* 0x000064000020f000 */
[----:B---34-:R-:W-:Y:S05]  /*6280*/  @!P0 BRA `(.L_x_161) ;  /* 0x0000000000288947 */ /* 0x018fea0003800000 */
[----:B------:R-:W3:Y:S02]  /*6290*/  LDC R3, c[0x0][0x634] ;  /* 0x00018d00ff037b82 */ /* 0x000ee40000000800 */
[----:B---3--:R-:W-:-:S05]  /*62a0*/  IADD3 R7, P0, R18, R3, RZ ;  /* 0x0000000312077210 */ /* 0x008fca0007f1e0ff */
[----:B------:R-:W-:-:S04]  /*62b0*/  IMAD.X R11, RZ, RZ, R17, P0 ;  /* 0x000000ffff0b7224 */ /* 0x000fc800000e0611 */
[----:B0-----:R-:W-:-:S04]  /*62c0*/  IMAD.WIDE.U32 R2, R11, R8, RZ ;  /* 0x000000080b027225 */ /* 0x001fc800078e00ff */
[----:B------:R-:W-:-:S04]  /*62d0*/  IMAD.WIDE.U32 R4, P0, R7, R9, R2 ;  /* 0x0000000907047225 */ /* 0x000fc80007800002 */
[----:B------:R-:W-:-:S04]  /*62e0*/  IMAD.WIDE.U32 R2, R7, R8, RZ ;  /* 0x0000000807027225 */ /* 0x000fc800078e00ff */
[----:B------:R-:W-:Y:S01]  /*62f0*/  IMAD.X R7, RZ, RZ, RZ, P0 ;  /* 0x000000ffff077224 */ /* 0x000fe200000e06ff */
[----:B------:R-:W-:Y:S01]  /*6300*/  IADD3 RZ, P0, R3, R4, RZ ;  /* 0x0000000403ff7210 */ /* 0x000fe20007f1e0ff */
[----:B------:R-:W-:-:S04]  /*6310*/  IMAD.MOV.U32 R6, RZ, RZ, R5 ;  /* 0x000000ffff067224 */ /* 0x000fc800078e0005 */
[----:B------:R-:W-:-:S08]  /*6320*/  IMAD.WIDE.U32.X R6, R11, R9, R6, P0 ;  /* 0x000000090b067225 */ /* 0x000fd000000e0406 */
.L_x_161:
[----:B------:R-:W3:Y:S01]  /*6330*/  LDC.64 R26, c[0x0][0x640] ;  /* 0x00019000ff1a7b82 */ /* 0x000ee20000000a00 */
[-C--:B------:R-:W-:Y:S01]  /*6340*/  SHF.R.U64 R11, R6, R0.reuse, R7 ;  /* 0x00000000060b7219 */ /* 0x080fe20000001207 */
[----:B------:R-:W-:Y:S01]  /*6350*/  IMAD.MOV.U32 R19, RZ, RZ, R17 ;  /* 0x000000ffff137224 */ /* 0x000fe200078e0011 */
[----:B------:R-:W-:Y:S01]  /*6360*/  SHF.R.U32.HI R0, RZ, R0, R7 ;  /* 0x00000000ff007219 */ /* 0x000fe20000011607 */
[----:B-1----:R-:W-:Y:S01]  /*6370*/  IMAD.MOV R14, RZ, RZ, -R14 ;  /* 0x000000ffff0e7224 */ /* 0x002fe200078e0a0e */
[----:B------:R-:W-:Y:S01]  /*6380*/  IADD3 R5, P0, RZ, -R11, RZ ;  /* 0x8000000bff057210 */ /* 0x000fe20007f1e0ff */
[----:B------:R-:W-:Y:S01]  /*6390*/  ULDC UR4, c[0x0][0x154] ;  /* 0x0000550000047ab9 */ /* 0x000fe20000000800 */
[----:B------:R-:W-:Y:S01]  /*63a0*/  IMAD.MOV.U32 R7, RZ, RZ, 0x1 ;  /* 0x00000001ff077424 */ /* 0x000fe200078e00ff */
[----:B------:R-:W1:Y:S01]  /*63b0*/  LDC R4, c[0x0][0x618] ;  /* 0x00018600ff047b82 */ /* 0x000e620000000800 */
[----:B------:R-:W-:Y:S02]  /*63c0*/  IMAD R22, R15, R14, R10 ;  /* 0x0000000e0f167224 */ /* 0x000fe400078e020a */
[----:B------:R-:W-:-:S04]  /*63d0*/  IMAD.X R3, RZ, RZ, ~R0, P0 ;  /* 0x000000ffff037224 */ /* 0x000fc800000e0e00 */
[-C--:B--2---:R-:W-:Y:S01]  /*63e0*/  IMAD R0, R3, R12.reuse, RZ ;  /* 0x0000000c03007224 */ /* 0x084fe200078e02ff */
[----:B------:R-:W2:Y:S01]  /*63f0*/  LDC R6, c[0x0][0x608] ;  /* 0x00018200ff067b82 */ /* 0x000ea20000000800 */
[----:B0-----:R-:W-:-:S04]  /*6400*/  IMAD.WIDE.U32 R2, R5, R12, R18 ;  /* 0x0000000c05027225 */ /* 0x001fc800078e0012 */
[----:B------:R-:W-:Y:S01]  /*6410*/  IMAD R5, R5, R13, R0 ;  /* 0x0000000d05057224 */ /* 0x000fe200078e0200 */
[----:B------:R-:W-:Y:S02]  /*6420*/  I2FP.F32.U32 R0, R20 ;  /* 0x0000001400007245 */ /* 0x000fe40000201000 */
[----:B------:R-:W0:Y:S01]  /*6430*/  LDC R24, c[0x0][0x658] ;  /* 0x00019600ff187b82 */ /* 0x000e220000000800 */
[----:B------:R-:W-:Y:S01]  /*6440*/  IMAD.IADD R3, R3, 0x1, R5 ;  /* 0x0000000103037824 */ /* 0x000fe200078e0205 */
[----:B---3--:R-:W-:Y:S01]  /*6450*/  ISETP.NE.U32.AND P0, PT, R26, RZ, PT ;  /* 0x000000ff1a00720c */ /* 0x008fe20003f05070 */
[----:B------:R-:W-:Y:S01]  /*6460*/  FMUL R0, R0, UR4 ;  /* 0x0000000400007c20 */ /* 0x000fe20008400000 */
[----:B------:R-:W-:Y:S02]  /*6470*/  IMAD.MOV.U32 R5, RZ, RZ, -0x1 ;  /* 0xffffffffff057424 */ /* 0x000fe400078e00ff */
[----:B------:R-:W-:Y:S01]  /*6480*/  ISETP.NE.AND.EX P0, PT, R27, RZ, PT, P0 ;  /* 0x000000ff1b00720c */ /* 0x000fe20003f05300 */
[----:B------:R3:W4:Y:S01]  /*6490*/  F2I.U32.TRUNC.NTZ R12, R0 ;  /* 0x00000000000c7305 */ /* 0x000722000020f000 */
[----:B------:R-:W3:Y:S01]  /*64a0*/  LDC R15, c[0x0][0x148] ;  /* 0x00005200ff0f7b82 */ /* 0x000ee20000000800 */
[----:B-1----:R-:W-:-:S02]  /*64b0*/  SHF.R.U64 R10, R2, R4, R3 ;  /* 0x00000004020a7219 */ /* 0x002fc40000001203 */
[----:B------:R-:W-:-:S05]  /*64c0*/  SHF.R.U32.HI R3, RZ, R4, R3 ;  /* 0x00000004ff037219 */ /* 0x000fca0000011603 */
[----:B------:R-:W1:Y:S01]  /*64d0*/  LDC R14, c[0x0][0x600] ;  /* 0x00018000ff0e7b82 */ /* 0x000e620000000800 */
[-CC-:B--2---:R-:W-:Y:S02]  /*64e0*/  SHF.R.U64 R8, R10, R6.reuse, R3.reuse ;  /* 0x000000060a087219 */ /* 0x184fe40000001203 */
[----:B------:R-:W-:-:S05]  /*64f0*/  SHF.R.U32.HI R3, RZ, R6, R3 ;  /* 0x00000006ff037219 */ /* 0x000fca0000011603 */
[----:B------:R-:W2:Y:S01]  /*6500*/  LDC R21, c[0x0][0x648] ;  /* 0x00019200ff157b82 */ /* 0x000ea20000000800 */
[-CC-:B0-----:R-:W-:Y:S02]  /*6510*/  SHF.R.U64 R13, R8, R24.reuse, R3.reuse ;  /* 0x00000018080d7219 */ /* 0x181fe40000001203 */
[-C--:B------:R-:W-:Y:S02]  /*6520*/  SHF.L.U32 R5, R5, R24.reuse, RZ ;  /* 0x0000001805057219 */ /* 0x080fe400000006ff */
[-C--:B------:R-:W-:Y:S01]  /*6530*/  SHF.R.U32.HI R3, RZ, R24.reuse, R3 ;  /* 0x00000018ff037219 */ /* 0x080fe20000011603 */
[----:B------:R-:W-:Y:S01]  /*6540*/  IMAD.MOV.U32 R2, RZ, RZ, R13 ;  /* 0x000000ffff027224 */ /* 0x000fe200078e000d */
[----:B------:R-:W-:Y:S01]  /*6550*/  SHF.L.U32 R24, R7, R24, RZ ;  /* 0x0000001807187219 */ /* 0x000fe200000006ff */
[----:B------:R-:W0:Y:S01]  /*6560*/  LDC R25, c[0x0][0x638] ;  /* 0x00018e00ff197b82 */ /* 0x000e220000000800 */
[----:B------:R-:W-:-:S07]  /*6570*/  LOP3.LUT R19, RZ, R5, RZ, 0x33, !PT ;  /* 0x00000005ff137212 */ /* 0x000fce00078e33ff */
[----:B------:R-:W0:Y:S01]  /*6580*/  LDC R28, c[0x0][0x610] ;  /* 0x00018400ff1c7b82 */ /* 0x000e220000000800 */
[----:B----4-:R-:W-:Y:S05]  /*6590*/  @!P0 BRA `(.L_x_162) ;  /* 0x0000000000288947 */ /* 0x010fea0003800000 */
[----:B---3--:R-:W3:Y:S02]  /*65a0*/  LDC R0, c[0x0][0x64c] ;  /* 0x00019300ff007b82 */ /* 0x008ee40000000800 */
[----:B---3--:R-:W-:-:S05]  /*65b0*/  IADD3 R7, P0, R13, R0, RZ ;  /* 0x000000000d077210 */ /* 0x008fca0007f1e0ff */
        /* <DEDUP_REMOVED lines=8> */
.L_x_162:
[----:B------:R-:W4:Y:S01]  /*6640*/  LDC R4, c[0x0][0x65c] ;  /* 0x00019700ff047b82 */ /* 0x000f220000000800 */
[----:B--23--:R-:W-:Y:S01]  /*6650*/  SHF.R.U64 R0, R2, R21, R3 ;  /* 0x0000001502007219 */ /* 0x00cfe20000001203 */
[----:B-1----:R-:W-:Y:S01]  /*6660*/  VIADD R3, R14, 0xffffffff ;  /* 0xffffffff0e037836 */ /* 0x002fe20000000000 */
[----:B------:R-:W-:Y:S01]  /*6670*/  LOP3.LUT R19, R8, R19, RZ, 0xc0, !PT ;  /* 0x0000001308137212 */ /* 0x000fe200078ec0ff */
[----:B------:R-:W-:Y:S02]  /*6680*/  IMAD.MOV R12, RZ, RZ, -R12 ;  /* 0x000000ffff0c7224 */ /* 0x000fe400078e0a0c */
[----:B------:R-:W-:Y:S01]  /*6690*/  IMAD.MOV R2, RZ, RZ, -R0 ;  /* 0x000000ffff027224 */ /* 0x000fe200078e0a00 */
[----:B------:R-:W-:Y:S01]  /*66a0*/  LOP3.LUT R3, R10, R3, RZ, 0xc0, !PT ;  /* 0x000000030a037212 */ /* 0x000fe200078ec0ff */
[----:B------:R-:W-:Y:S02]  /*66b0*/  IMAD R19, R24, R0, R19 ;  /* 0x0000000018137224 */ /* 0x000fe400078e0213 */
[----:B0-----:R-:W-:-:S04]  /*66c0*/  IMAD R0, R2, R25, R13 ;  /* 0x0000001902007224 */ /* 0x001fc800078e020d */
[----:B------:R-:W-:Y:S01]  /*66d0*/  IMAD R2, R0, R14, R3 ;  /* 0x0000000e00027224 */ /* 0x000fe200078e0203 */
[----:B----4-:R-:W-:Y:S01]  /*66e0*/  ISETP.NE.AND P0, PT, R4, 0x1, PT ;  /* 0x000000010400780c */ /* 0x010fe20003f05270 */
[----:B------:R-:W-:-:S05]  /*66f0*/  IMAD.MOV.U32 R4, RZ, RZ, 0x1 ;  /* 0x00000001ff047424 */ /* 0x000fca00078e00ff */
[----:B------:R-:W-:-:S07]  /*6700*/  PRMT R0, R4, 0x7610, R0 ;  /* 0x0000761004007816 */ /* 0x000fce0000000000 */
[----:B------:R-:W-:-:S04]  /*6710*/  @P0 IMAD R22, R15, R12, R20 ;  /* 0x0000000c0f160224 */ /* 0x000fc800078e0214 */
[----:B------:R-:W-:-:S05]  /*6720*/  IMAD R19, R19, R28, R22 ;  /* 0x0000001c13137224 */ /* 0x000fca00078e0216 */
[----:B------:R-:W-:Y:S02]  /*6730*/  SEL R22, R2, R19, !P0 ;  /* 0x0000001302167207 */ /* 0x000fe40004000000 */
[----:B------:R-:W-:Y:S01]  /*6740*/  SEL R19, R19, R2, !P0 ;  /* 0x0000000213137207 */ /* 0x000fe20004000000 */
[----:B------:R-:W-:-:S07]  /*6750*/  IMAD.MOV.U32 R2, RZ, RZ, R11 ;  /* 0x000000ffff027224 */ /* 0x000fce00078e000b */
.L_x_160:
[----:B------:R-:W-:Y:S02]  /*6760*/  LOP3.LUT P0, RZ, R0, 0xff, RZ, 0xc0, !PT ;  /* 0x000000ff00ff7812 */ /* 0x000fe4000780c0ff */
[----:B------:R-:W-:-:S11]  /*6770*/  LOP3.LUT R101, R101, 0x1, RZ, 0x3c, !PT ;  /* 0x0000000165657812 */ /* 0x000fd600078e3cff */
[----:B------:R-:W-:Y:S05]  /*6780*/  @P0 BRA `(.L_x_163) ;  /* 0xffffffac00c40947 */ /* 0x000fea000383ffff */
[----:B------:R-:W-:Y:S05]  /*6790*/  EXIT ;  /* 0x000000000000794d */ /* 0x000fea0003800000 */
.L_x_14:
[----:B------:R-:W-:-:S08]  /*67a0*/  ISETP.NE.AND P0, PT, R0, RZ, PT ;  /* 0x000000ff0000720c */ /* 0x000fd00003f05270 */
[----:B0-----:R-:W0:-:S00]  /*67b0*/  USETMAXREG.DEALLOC.CTAPOOL 0x28 ;  /* 0x00000028000079c8 */ /* 0x001e0000080e0500 */
[----:B------:R-:W-:Y:S05]  /*67c0*/  @P0 EXIT ;  /* 0x000000000000094d */ /* 0x000fea0003800000 */
[----:B0-----:R-:W-:Y:S01]  /*67d0*/  LOP3.LUT P0, RZ, R8, 0xff, RZ, 0xc0, !PT ;  /* 0x000000ff08ff7812 */ /* 0x001fe2000780c0ff */
[----:B------:R-:W-:Y:S02]  /*67e0*/  IMAD.MOV.U32 R0, RZ, RZ, 0x1 ;  /* 0x00000001ff007424 */ /* 0x000fe400078e00ff */
[----:B------:R-:W-:-:S10]  /*67f0*/  IMAD.MOV.U32 R7, RZ, RZ, RZ ;  /* 0x000000ffff077224 */ /* 0x000fd400078e00ff */
[----:B------:R-:W-:Y:S05]  /*6800*/  @!P0 BRA `(.L_x_164) ;  /* 0x0000000c003c8947 */ /* 0x000fea0003800000 */
[----:B------:R-:W-:Y:S01]  /*6810*/  LOP3.LUT P0, RZ, R4, 0x1f, RZ, 0xc0, !PT ;  /* 0x0000001f04ff7812 */ /* 0x000fe2000780c0ff */
[----:B------:R-:W-:Y:S01]  /*6820*/  ULDC UR5, c[0x0][0x658] ;  /* 0x0001960000057ab9 */ /* 0x000fe20000000800 */
[----:B------:R-:W-:Y:S01]  /*6830*/  UMOV UR6, 0xffffffff ;  /* 0xffffffff00067882 */ /* 0x000fe20000000000 */
[----:B------:R-:W-:Y:S01]  /*6840*/  BSSY B0, `(.L_x_164) ;  /* 0x00000cb000007945 */ /* 0x000fe20003800000 */
[----:B------:R-:W-:Y:S01]  /*6850*/  USHF.L.U32 UR6, UR6, UR5, URZ ;  /* 0x0000000506067299 */ /* 0x000fe2000800063f */
[C---:B------:R-:W-:Y:S01]  /*6860*/  ISETP.NE.AND P2, PT, R3.reuse, RZ, PT ;  /* 0x000000ff0300720c */ /* 0x040fe20003f45270 */
[----:B------:R-:W-:Y:S01]  /*6870*/  IMAD.MOV.U32 R8, RZ, RZ, 0x1 ;  /* 0x00000001ff087424 */ /* 0x000fe200078e00ff */
[----:B------:R-:W-:Y:S01]  /*6880*/  ISETP.NE.OR P0, PT, R3, RZ, !P0 ;  /* 0x000000ff0300720c */ /* 0x000fe20004705670 */
[----:B------:R-:W-:Y:S01]  /*6890*/  IMAD.MOV.U32 R0, RZ, RZ, 0x1 ;  /* 0x00000001ff007424 */ /* 0x000fe200078e00ff */
[----:B------:R-:W-:Y:S01]  /*68a0*/  LOP3.LUT R6, R16, 0x2, RZ, 0xfc, !PT ;  /* 0x0000000210067812 */ /* 0x000fe200078efcff */
[----:B------:R-:W-:Y:S01]  /*68b0*/  IMAD.MOV.U32 R7, RZ, RZ, RZ ;  /* 0x000000ffff077224 */ /* 0x000fe200078e00ff */
[----:B------:R-:W-:Y:S01]  /*68c0*/  ULDC UR4, c[0x0][0x600] ;  /* 0x0001800000047ab9 */ /* 0x000fe20000000800 */
[----:B------:R-:W-:Y:S01]  /*68d0*/  UMOV UR7, 0x1 ;  /* 0x0000000100077882 */ /* 0x000fe20000000000 */
[----:B------:R-:W-:-:S02]  /*68e0*/  UIADD3 UR21, UR40, 0x1, URZ ;  /* 0x0000000128157890 */ /* 0x000fc4000fffe03f */
[----:B------:R-:W-:Y:S02]  /*68f0*/  UIADD3 UR13, UR4, -0x1, URZ ;  /* 0xffffffff040d7890 */ /* 0x000fe4000fffe03f */
[----:B------:R-:W-:Y:S02]  /*6900*/  USHF.L.U32 UR15, UR7, UR5, URZ ;  /* 0x00000005070f7299 */ /* 0x000fe4000800063f */
[----:B------:R-:W-:Y:S01]  /*6910*/  ULOP3.LUT UR14, URZ, UR6, URZ, 0x33, !UPT ;  /* 0x000000063f0e7292 */ /* 0x000fe2000f8e333f */
[----:B------:R-:W-:-:S11]  /*6920*/  ULDC.64 UR22, c[0x0][0x198] ;  /* 0x0000660000167ab9 */ /* 0x000fd60000000a00 */
.L_x_176:
[----:B------:R-:W-:-:S03]  /*6930*/  UMOV UR4, 0xffffffff ;  /* 0xffffffff00047882 */ /* 0x000fc60000000000 */
[----:B------:R-:W-:Y:S05]  /*6940*/  BRA.DIV UR4, `(.L_x_165) ;  /* 0x0000001604f87947 */ /* 0x000fea000b800000 */
[----:B------:R-:W-:-:S13]  /*6950*/  ELECT P6, URZ, PT ;  /* 0x00000000003f782f */ /* 0x000fda00038c0000 */
.L_x_203:
[----:B------:R-:W-:Y:S04]  /*6960*/  BSSY B1, `(.L_x_166) ;  /* 0x0000040000017945 */ /* 0x000fe80003800000 */
[----:B------:R-:W-:Y:S05]  /*6970*/  @!P6 BRA `(.L_x_167) ;  /* 0x0000000000f8e947 */ /* 0x000fea0003800000 */
[----:B------:R-:W0:Y:S02]  /*6980*/  LDC R3, c[0x0][0x28c] ;  /* 0x0000a300ff037b82 */ /* 0x000e240000000800 */
[----:B0-----:R-:W-:-:S13]  /*6990*/  ISETP.GE.AND P1, PT, R3, 0x1, PT ;  /* 0x000000010300780c */ /* 0x001fda0003f26270 */
[----:B------:R-:W-:Y:S05]  /*69a0*/  @!P1 BRA `(.L_x_167) ;  /* 0x0000000000ec9947 */ /* 0x000fea0003800000 */
[----:B------:R-:W-:Y:S02]  /*69b0*/  IMAD.SHL.U32 R22, R22, 0x80, RZ ;  /* 0x0000008016167824 */ /* 0x000fe400078e00ff */
[----:B------:R-:W-:Y:S02]  /*69c0*/  IMAD.SHL.U32 R19, R19, 0x40, RZ ;  /* 0x0000004013137824 */ /* 0x000fe400078e00ff */
[----:B------:R-:W-:Y:S02]  /*69d0*/  IMAD.MOV.U32 R12, RZ, RZ, RZ ;  /* 0x000000ffff0c7224 */ /* 0x000fe400078e00ff */
[----:B------:R-:W-:Y:S02]  /*69e0*/  IMAD.U32 R13, RZ, RZ, UR21 ;  /* 0x00000015ff0d7e24 */ /* 0x000fe4000f8e00ff */
[----:B------:R-:W-:Y:S02]  /*69f0*/  IMAD.MOV.U32 R3, RZ, RZ, R0 ;  /* 0x000000ffff037224 */ /* 0x000fe400078e0000 */
[----:B------:R-:W-:-:S02]  /*6a00*/  IMAD.MOV.U32 R4, RZ, RZ, R7 ;  /* 0x000000ffff047224 */ /* 0x000fc400078e0007 */
[----:B------:R-:W-:-:S07]  /*6a10*/  VIADD R14, R22, 0x40 ;  /* 0x00000040160e7836 */ /* 0x000fce0000000000 */
.L_x_171:
[----:B------:R-:W0:Y:S01]  /*6a20*/  S2R R10, SR_CgaCtaId ;  /* 0x00000000000a7919 */ /* 0x000e220000008800 */
[----:B------:R-:W-:Y:S01]  /*6a30*/  MOV R5, 0x400 ;  /* 0x0000040000057802 */ /* 0x000fe20000000f00 */
[----:B------:R-:W1:Y:S03]  /*6a40*/  @!P2 LDC R9, c[0x0][0x500] ;  /* 0x00014000ff09ab82 */ /* 0x000e660000000800 */
[----:B0-----:R-:W-:Y:S02]  /*6a50*/  LEA R11, R10, R5, 0x18 ;  /* 0x000000050a0b7211 */ /* 0x001fe400078ec0ff */
[----:B------:R-:W-:-:S03]  /*6a60*/  SHF.L.U32 R5, R3, 0x1f, RZ ;  /* 0x0000001f03057819 */ /* 0x000fc600000006ff */
[----:B------:R-:W-:-:S04]  /*6a70*/  IMAD R10, R4, 0x8, R11 ;  /* 0x00000008040a7824 */ /* 0x000fc800078e020b */
[----:B------:R-:W0:Y:S02]  /*6a80*/  SYNCS.PHASECHK.TRANS64.TRYWAIT P1, [R10+URZ+0x90], R5 ;  /* 0x000090050a0075a7 */ /* 0x000e24000802017f */
[----:B01----:R-:W-:Y:S05]  /*6a90*/  @!P1 BRA `(.L_x_168) ;  /* 0x0000001400c49947 */ /* 0x003fea0003800000 */
.L_x_204:
[----:B0-----:R-:W-:Y:S01]  /*6aa0*/  PRMT R5, R6, 0x9910, RZ ;  /* 0x0000991006057816 */ /* 0x001fe200000000ff */
[----:B------:R0:W-:Y:S03]  /*6ab0*/  @!P2 SYNCS.ARRIVE.TRANS64 RZ, [R10+URZ], R9 ;  /* 0x000000090affa9a7 */ /* 0x0001e6000800003f */
[----:B------:R-:W-:-:S13]  /*6ac0*/  ISETP.NE.AND P1, PT, R5, 0x2, PT ;  /* 0x000000020500780c */ /* 0x000fda0003f25270 */
[----:B0-----:R-:W-:Y:S05]  /*6ad0*/  @P1 BRA `(.L_x_169) ;  /* 0x0000000000041947 */ /* 0x001fea0003800000 */
[----:B------:R-:W-:Y:S01]  /*6ae0*/  BPT.TRAP 0x1 ;  /* 0x000000040000795c */ /* 0x000fe20000300000 */
.L_x_169:
[----:B------:R-:W-:Y:S05]  /*6af0*/  @P0 BRA `(.L_x_170) ;  /* 0x0000000000040947 */ /* 0x000fea0003800000 */
[----:B------:R-:W-:Y:S01]  /*6b00*/  BPT.TRAP 0x1 ;  /* 0x000000040000795c */ /* 0x000fe20000300000 */
.L_x_170:
[--C-:B------:R-:W-:Y:S01]  /*6b10*/  IMAD R5, R4, 0x1000, R11.reuse ;  /* 0x0000100004057824 */ /* 0x100fe200078e020b */
[----:B------:R-:W-:Y:S01]  /*6b20*/  R2UR UR27, R12 ;  /* 0x000000000c1b72ca */ /* 0x000fe200000e0000 */
[----:B------:R-:W-:Y:S01]  /*6b30*/  IMAD R11, R4, 0x2000, R11 ;  /* 0x00002000040b7824 */ /* 0x000fe200078e020b */
[----:B------:R-:W-:Y:S01]  /*6b40*/  R2UR UR9, R10 ;  /* 0x000000000a0972ca */ /* 0x000fe200000e0000 */
[----:B------:R-:W-:Y:S01]  /*6b50*/  VIADD R13, R13, 0xffffffff ;  /* 0xffffffff0d0d7836 */ /* 0x000fe20000000000 */
[----:B------:R-:W-:Y:S01]  /*6b60*/  R2UR UR8, R5 ;  /* 0x00000000050872ca */ /* 0x000fe200000e0000 */
[----:B------:R-:W-:Y:S01]  /*6b70*/  UIADD3 UR4, UP0, UR22, 0xf0, URZ ;  /* 0x000000f016047890 */ /* 0x000fe2000ff1e03f */
[----:B------:R-:W-:Y:S01]  /*6b80*/  R2UR UR16, R11 ;  /* 0x000000000b1072ca */ /* 0x000fe200000e0000 */
[----:B------:R-:W-:Y:S01]  /*6b90*/  UIADD3 UR30, UP1, UR22, 0x1f0, URZ ;  /* 0x000001f0161e7890 */ /* 0x000fe2000ff3e03f */
[----:B------:R-:W-:Y:S01]  /*6ba0*/  R2UR UR12, R2 ;  /* 0x00000000020c72ca */ /* 0x000fe200000e0000 */
[----:B------:R-:W-:Y:S01]  /*6bb0*/  UIADD3.X UR5, URZ, UR23, URZ, UP0, !UPT ;  /* 0x000000173f057290 */ /* 0x000fe200087fe43f */
[----:B------:R-:W-:Y:S01]  /*6bc0*/  R2UR UR11, R19 ;  /* 0x00000000130b72ca */ /* 0x000fe200000e0000 */
[----:B------:R-:W-:Y:S01]  /*6bd0*/  UIADD3.X UR31, URZ, UR23, URZ, UP1, !UPT ;  /* 0x000000173f1f7290 */ /* 0x000fe20008ffe43f */
[----:B------:R-:W-:Y:S01]  /*6be0*/  R2UR UR26, R22 ;  /* 0x00000000161a72ca */ /* 0x000fe200000e0000 */
[----:B------:R-:W-:Y:S01]  /*6bf0*/  VIADD R4, R4, 0x1 ;  /* 0x0000000104047836 */ /* 0x000fe20000000000 */
[----:B------:R-:W-:Y:S01]  /*6c00*/  R2UR UR18, R14 ;  /* 0x000000000e1272ca */ /* 0x000fe200000e0000 */
[----:B------:R-:W-:Y:S01]  /*6c10*/  UMOV UR6, 0x0 ;  /* 0x0000000000067882 */ /* 0x000fe20000000000 */
[----:B------:R-:W-:Y:S01]  /*6c20*/  ISETP.GT.AND P3, PT, R13, 0x1, PT ;  /* 0x000000010d00780c */ /* 0x000fe20003f64270 */
[----:B------:R-:W-:Y:S01]  /*6c30*/  UIADD3 UR8, UR8, 0x200, URZ ;  /* 0x0000020008087890 */ /* 0x000fe2000fffe03f */
[----:B------:R-:W-:Y:S01]  /*6c40*/  ISETP.NE.AND P1, PT, R4, 0x12, PT ;  /* 0x000000120400780c */ /* 0x000fe20003f25270 */
[----:B------:R-:W-:Y:S01]  /*6c50*/  UIADD3 UR24, UR16, 0x12200, URZ ;  /* 0x0001220010187890 */ /* 0x000fe2000fffe03f */
[----:B------:R-:W-:Y:S01]  /*6c60*/  VIADD R12, R12, 0x20 ;  /* 0x000000200c0c7836 */ /* 0x000fe20000000000 */
[----:B------:R-:W-:Y:S01]  /*6c70*/  UIADD3 UR16, UR16, 0x13200, URZ ;  /* 0x0001320010107890 */ /* 0x000fe2000fffe03f */
[----:B------:R-:W-:Y:S01]  /*6c80*/  SEL R10, RZ, 0x1, P1 ;  /* 0x00000001ff0a7807 */ /* 0x000fe20000800000 */
[----:B------:R-:W-:Y:S01]  /*6c90*/  UMOV UR7, 0x10000000 ;  /* 0x1000000000077882 */ /* 0x000fe20000000000 */
[----:B------:R-:W-:Y:S01]  /*6ca0*/  UMOV UR10, UR27 ;  /* 0x0000001b000a7c82 */ /* 0x000fe20008000000 */
[----:B------:R-:W-:Y:S01]  /*6cb0*/  UMOV UR25, UR9 ;  /* 0x0000000900197c82 */ /* 0x000fe20008000000 */
[----:B------:R-:W-:Y:S01]  /*6cc0*/  UMOV UR28, UR12 ;  /* 0x0000000c001c7c82 */ /* 0x000fe20008000000 */
[----:B------:R-:W-:Y:S01]  /*6cd0*/  UMOV UR17, UR9 ;  /* 0x0000000900117c82 */ /* 0x000fe20008000000 */
[----:B------:R-:W-:Y:S01]  /*6ce0*/  UMOV UR19, UR27 ;  /* 0x0000001b00137c82 */ /* 0x000fe20008000000 */
[----:B------:R0:W-:Y:S01]  /*6cf0*/  UTMALDG.3D [UR8], [UR4], desc[UR6] ;  /* 0x00000608040075b4 */ /* 0x0001e20008011000 */
[----:B------:R-:W-:Y:S01]  /*6d00*/  UMOV UR20, UR12 ;  /* 0x0000000c00147c82 */ /* 0x000fe20008000000 */
[----:B------:R-:W-:-:S02]  /*6d10*/  LOP3.LUT R3, R3, R10, RZ, 0x3c, !PT ;  /* 0x0000000a03037212 */ /* 0x000fc400078e3cff */
[----:B------:R-:W-:Y:S01]  /*6d20*/  SEL R4, R4, RZ, P1 ;  /* 0x000000ff04047207 */ /* 0x000fe20000800000 */
[----:B------:R0:W-:Y:S01]  /*6d30*/  UTMALDG.3D [UR24], [UR30], desc[UR6] ;  /* 0x000006181e0075b4 */ /* 0x0001e20008011000 */
[----:B------:R0:W-:Y:S02]  /*6d40*/  UTMALDG.3D [UR16], [UR30], desc[UR6] ;  /* 0x000006101e0075b4 */ /* 0x0001e40008011000 */
[----:B0-----:R-:W-:Y:S05]  /*6d50*/  @P3 BRA `(.L_x_171) ;  /* 0xfffffffc00303947 */ /* 0x001fea000383ffff */
.L_x_167:
[----:B------:R-:W-:Y:S05]  /*6d60*/  BSYNC B1 ;  /* 0x0000000000017941 */ /* 0x000fea0003800000 */
.L_x_166:
[----:B------:R-:W2:Y:S01]  /*6d70*/  LDL.64 R10, [R1] ;  /* 0x00000000010a7983 */ /* 0x000ea20000100a00 */
[----:B------:R-:W-:Y:S01]  /*6d80*/  LOP3.LUT P4, RZ, R8, 0xff, RZ, 0xc0, !PT ;  /* 0x000000ff08ff7812 */ /* 0x000fe2000788c0ff */
[----:B------:R-:W-:Y:S01]  /*6d90*/  VIADD R4, R7, UR40 ;  /* 0x0000002807047c36 */ /* 0x000fe20008000000 */
[----:B------:R-:W-:Y:S01]  /*6da0*/  ULDC.64 UR4, c[0x0][0x650] ;  /* 0x0001940000047ab9 */ /* 0x000fe20000000a00 */
[----:B------:R-:W-:Y:S01]  /*6db0*/  IMAD.U32 R7, RZ, RZ, UR40 ;  /* 0x00000028ff077e24 */ /* 0x000fe2000f8e00ff */
[----:B------:R-:W-:Y:S01]  /*6dc0*/  UISETP.GE.U32.AND UP0, UPT, UR40, 0x12, UPT ;  /* 0x000000122800788c */ /* 0x000fe2000bf06070 */
[----:B------:R-:W-:Y:S01]  /*6dd0*/  BSSY B1, `(.L_x_172) ;  /* 0x000006f000017945 */ /* 0x000fe20003800000 */
[----:B------:R-:W-:Y:S01]  /*6de0*/  ISETP.GT.U32.AND P1, PT, R4, 0x11, PT ;  /* 0x000000110400780c */ /* 0x000fe20003f24070 */
[----:B------:R-:W-:Y:S01]  /*6df0*/  IMAD.MOV.U32 R19, RZ, RZ, -0x1 ;  /* 0xffffffffff137424 */ /* 0x000fe200078e00ff */
[----:B------:R-:W-:Y:S01]  /*6e00*/  PRMT R8, RZ, 0x7610, R8 ;  /* 0x00007610ff087816 */ /* 0x000fe20000000008 */
[----:B------:R-:W-:Y:S01]  /*6e10*/  IMAD.MOV.U32 R22, RZ, RZ, -0x1 ;  /* 0xffffffffff167424 */ /* 0x000fe200078e00ff */
[----:B------:R-:W-:-:S02]  /*6e20*/  ISETP.LT.U32.AND P1, PT, R7, 0x12, P1 ;  /* 0x000000120700780c */ /* 0x000fc40000f21070 */
[----:B------:R-:W-:Y:S01]  /*6e30*/  PLOP3.LUT P3, PT, PT, PT, UP0, 0x80, 0x0 ;  /* 0x000000000000781c */ /* 0x000fe20003f6f008 */
[----:B------:R-:W0:Y:S01]  /*6e40*/  @P4 S2R R3, SR_CgaCtaId ;  /* 0x0000000000034919 */ /* 0x000e220000008800 */
[----:B------:R-:W-:-:S04]  /*6e50*/  @P4 MOV R2, 0x400 ;  /* 0x0000040000024802 */ /* 0x000fc80000000f00 */
[----:B0-----:R-:W-:Y:S01]  /*6e60*/  @P4 LEA R5, R3, R2, 0x18 ;  /* 0x0000000203054211 */ /* 0x001fe200078ec0ff */
[----:B------:R-:W-:-:S03]  /*6e70*/  IMAD.WIDE.U32 R2, R4, 0x38e38e39, RZ ;  /* 0x38e38e3904027825 */ /* 0x000fc600078e00ff */
[----:B------:R0:W-:Y:S01]  /*6e80*/  @P4 SYNCS.ARRIVE.TRANS64.A1T0 RZ, [R5+URZ+0x158], RZ ;  /* 0x000158ff05ff49a7 */ /* 0x0001e2000810003f */
[----:B------:R-:W-:Y:S01]  /*6e90*/  IMAD.MOV.U32 R2, RZ, RZ, -0x1 ;  /* 0xffffffffff027424 */ /* 0x000fe200078e00ff */
[----:B0-----:R-:W-:Y:S02]  /*6ea0*/  SHF.R.U32.HI R5, RZ, 0x2, R3 ;  /* 0x00000002ff057819 */ /* 0x001fe40000011603 */
[----:B------:R-:W-:-:S03]  /*6eb0*/  SEL R3, RZ, 0x1, !P1 ;  /* 0x00000001ff037807 */ /* 0x000fc60004800000 */
[----:B------:R-:W-:Y:S01]  /*6ec0*/  IMAD R7, R5, -0x12, R4 ;  /* 0xffffffee05077824 */ /* 0x000fe200078e0204 */
[----:B------:R-:W-:Y:S02]  /*6ed0*/  LOP3.LUT R0, R0, R3, RZ, 0x3c, !PT ;  /* 0x0000000300007212 */ /* 0x000fe400078e3cff */
[----:B------:R-:W-:Y:S02]  /*6ee0*/  PRMT R3, RZ, 0x7610, R3 ;  /* 0x00007610ff037816 */ /* 0x000fe40000000003 */
[----:B------:R-:W-:Y:S02]  /*6ef0*/  @P3 LOP3.LUT R0, R0, 0x1, R5, 0x78, !PT ;  /* 0x0000000100003812 */ /* 0x000fe400078e7805 */
[----:B--2---:R-:W-:-:S04]  /*6f00*/  IADD3 R18, P4, R18, R10, RZ ;  /* 0x0000000a12127210 */ /* 0x004fc80007f9e0ff */
[----:B------:R-:W-:Y:S01]  /*6f10*/  ISETP.GE.U32.AND P1, PT, R18, UR4, PT ;  /* 0x0000000412007c0c */ /* 0x000fe2000bf26070 */
[----:B------:R-:W-:-:S05]  /*6f20*/  IMAD.X R17, R17, 0x1, R23, P4 ;  /* 0x0000000111117824 */ /* 0x000fca00020e0617 */
[----:B------:R-:W-:-:S13]  /*6f30*/  ISETP.GE.U32.AND.EX P1, PT, R17, UR5, PT, P1 ;  /* 0x0000000511007c0c */ /* 0x000fda000bf26110 */
[----:B------:R-:W-:Y:S05]  /*6f40*/  @P1 BRA `(.L_x_173) ;  /* 0x00000004005c1947 */ /* 0x000fea0003800000 */
[----:B------:R-:W0:Y:S01]  /*6f50*/  S2R R11, SR_CTAID.X ;  /* 0x00000000000b7919 */ /* 0x000e220000002500 */
[----:B------:R-:W-:Y:S01]  /*6f60*/  ULDC.64 UR4, c[0x0][0x628] ;  /* 0x00018a0000047ab9 */ /* 0x000fe20000000a00 */
[----:B------:R-:W1:Y:S01]  /*6f70*/  LDC R12, c[0x0][0x144] ;  /* 0x00005100ff0c7b82 */ /* 0x000e620000000800 */
[----:B------:R-:W-:Y:S01]  /*6f80*/  ISETP.NE.U32.AND P1, PT, RZ, UR4, PT ;  /* 0x00000004ff007c0c */ /* 0x000fe2000bf25070 */
[----:B------:R-:W2:Y:S01]  /*6f90*/  S2R R9, SR_CTAID.Y ;  /* 0x0000000000097919 */ /* 0x000ea20000002600 */
[----:B------:R-:W-:Y:S01]  /*6fa0*/  ULDC UR6, c[0x0][0x150] ;  /* 0x0000540000067ab9 */ /* 0x000fe20000000800 */
[----:B------:R-:W-:Y:S01]  /*6fb0*/  ULDC UR7, c[0x0][0x630] ;  /* 0x00018c0000077ab9 */ /* 0x000fe20000000800 */
[----:B------:R-:W-:Y:S01]  /*6fc0*/  ISETP.NE.AND.EX P1, PT, RZ, UR5, PT, P1 ;  /* 0x00000005ff007c0c */ /* 0x000fe2000bf25310 */
[----:B------:R-:W-:Y:S01]  /*6fd0*/  IMAD.MOV.U32 R2, RZ, RZ, R18 ;  /* 0x000000ffff027224 */ /* 0x000fe200078e0012 */
[----:B0-----:R-:W-:-:S05]  /*6fe0*/  I2FP.F32.U32 R3, R11 ;  /* 0x0000000b00037245 */ /* 0x001fca0000201000 */
[----:B------:R-:W-:Y:S01]  /*6ff0*/  FMUL R14, R3, UR6 ;  /* 0x00000006030e7c20 */ /* 0x000fe20008400000 */
[----:B------:R-:W-:-:S05]  /*7000*/  IMAD.MOV.U32 R3, RZ, RZ, R17 ;  /* 0x000000ffff037224 */ /* 0x000fca00078e0011 */
[----:B--2---:R-:W-:Y:S05]  /*7010*/  @!P1 BRA `(.L_x_174) ;  /* 0x0000000000289947 */ /* 0x004fea0003800000 */
[----:B------:R-:W-:Y:S02]  /*7020*/  ULDC UR6, c[0x0][0x634] ;  /* 0x00018d0000067ab9 */ /* 0x000fe40000000800 */
[----:B------:R-:W-:-:S05]  /*7030*/  IADD3 R3, P1, R18, UR6, RZ ;  /* 0x0000000612037c10 */ /* 0x000fca000ff3e0ff */
[----:B------:R-:W-:-:S04]  /*7040*/  IMAD.X R13, RZ, RZ, R17, P1 ;  /* 0x000000ffff0d7224 */ /* 0x000fc800008e0611 */
[----:B------:R-:W-:-:S04]  /*7050*/  IMAD.WIDE.U32 R4, R13, UR4, RZ ;  /* 0x000000040d047c25 */ /* 0x000fc8000f8e00ff */
[----:B------:R-:W-:-:S04]  /*7060*/  IMAD.WIDE.U32 R4, P1, R3, UR5, R4 ;  /* 0x0000000503047c25 */ /* 0x000fc8000f820004 */
[----:B------:R-:W-:-:S04]  /*7070*/  IMAD.WIDE.U32 R2, R3, UR4, RZ ;  /* 0x0000000403027c25 */ /* 0x000fc8000f8e00ff */
[----:B------:R-:W-:Y:S01]  /*7080*/  IMAD.MOV.U32 R2, RZ, RZ, R5 ;  /* 0x000000ffff027224 */ /* 0x000fe200078e0005 */
[----:B------:R-:W-:Y:S01]  /*7090*/  IADD3 RZ, P3, R3, R4, RZ ;  /* 0x0000000403ff7210 */ /* 0x000fe20007f7e0ff */
[----:B------:R-:W-:-:S04]  /*70a0*/  IMAD.X R3, RZ, RZ, RZ, P1 ;  /* 0x000000ffff037224 */ /* 0x000fc800008e06ff */
[----:B------:R-:W-:-:S08]  /*70b0*/  IMAD.WIDE.U32.X R2, R13, UR5, R2, P3 ;  /* 0x000000050d027c25 */ /* 0x000fd000098e0402 */
.L_x_174:
[--C-:B------:R-:W-:Y:S01]  /*70c0*/  SHF.R.U64 R10, R2, UR7, R3.reuse ;  /* 0x00000007020a7c19 */ /* 0x100fe20008001203 */
[----:B------:R-:W0:Y:S01]  /*70d0*/  F2I.U32.TRUNC.NTZ R14, R14 ;  /* 0x0000000e000e7305 */ /* 0x000e22000020f000 */
[----:B------:R-:W-:Y:S01]  /*70e0*/  SHF.R.U32.HI R2, RZ, UR7, R3 ;  /* 0x00000007ff027c19 */ /* 0x000fe20008011603 */
[----:B------:R-:W-:Y:S01]  /*70f0*/  ULDC.64 UR4, c[0x0][0x620] ;  /* 0x0001880000047ab9 */ /* 0x000fe20000000a00 */
[----:B------:R-:W-:Y:S01]  /*7100*/  IADD3 R5, P1, RZ, -R10, RZ ;  /* 0x8000000aff057210 */ /* 0x000fe20007f3e0ff */
[----:B------:R-:W-:Y:S01]  /*7110*/  IMAD.MOV.U32 R3, RZ, RZ, R17 ;  /* 0x000000ffff037224 */ /* 0x000fe200078e0011 */
[----:B------:R-:W-:-:S03]  /*7120*/  ULDC.64 UR6, c[0x0][0x640] ;  /* 0x0001900000067ab9 */ /* 0x000fc60000000a00 */
[----:B------:R-:W-:Y:S01]  /*7130*/  IMAD.X R2, RZ, RZ, ~R2, P1 ;  /* 0x000000ffff027224 */ /* 0x000fe200008e0e02 */
[----:B------:R-:W-:-:S03]  /*7140*/  ISETP.NE.U32.AND P1, PT, RZ, UR6, PT ;  /* 0x00000006ff007c0c */ /* 0x000fc6000bf25070 */
[----:B------:R-:W-:Y:S01]  /*7150*/  IMAD R4, R2, UR4, RZ ;  /* 0x0000000402047c24 */ /* 0x000fe2000f8e02ff */
[----:B------:R-:W-:Y:S01]  /*7160*/  ISETP.NE.AND.EX P1, PT, RZ, UR7, PT, P1 ;  /* 0x00000007ff007c0c */ /* 0x000fe2000bf25310 */
[----:B------:R-:W-:-:S04]  /*7170*/  IMAD.MOV.U32 R2, RZ, RZ, R18 ;  /* 0x000000ffff027224 */ /* 0x000fc800078e0012 */
[----:B------:R-:W-:Y:S01]  /*7180*/  IMAD.WIDE.U32 R2, R5, UR4, R2 ;  /* 0x0000000405027c25 */ /* 0x000fe2000f8e0002 */
[----:B------:R-:W-:-:S03]  /*7190*/  ULDC UR4, c[0x0][0x618] ;  /* 0x0001860000047ab9 */ /* 0x000fc60000000800 */
[----:B------:R-:W-:Y:S01]  /*71a0*/  IMAD R5, R5, UR5, R4 ;  /* 0x0000000505057c24 */ /* 0x000fe2000f8e0204 */
[----:B------:R-:W-:Y:S01]  /*71b0*/  ULDC UR5, c[0x0][0x154] ;  /* 0x0000550000057ab9 */ /* 0x000fe20000000800 */
[----:B0-----:R-:W-:Y:S02]  /*71c0*/  IMAD.MOV R4, RZ, RZ, -R14 ;  /* 0x000000ffff047224 */ /* 0x001fe400078e0a0e */
[----:B------:R-:W0:Y:S01]  /*71d0*/  LDC R14, c[0x0][0x148] ;  /* 0x00005200ff0e7b82 */ /* 0x000e220000000800 */
[----:B------:R-:W-:Y:S02]  /*71e0*/  IMAD.IADD R3, R3, 0x1, R5 ;  /* 0x0000000103037824 */ /* 0x000fe400078e0205 */
[----:B-1----:R-:W-:Y:S01]  /*71f0*/  IMAD R11, R12, R4, R11 ;  /* 0x000000040c0b7224 */ /* 0x002fe200078e020b */
[----:B------:R-:W-:Y:S02]  /*7200*/  I2FP.F32.U32 R4, R9 ;  /* 0x0000000900047245 */ /* 0x000fe40000201000 */
[----:B------:R-:W-:-:S02]  /*7210*/  SHF.R.U64 R12, R2, UR4, R3 ;  /* 0x00000004020c7c19 */ /* 0x000fc40008001203 */
[----:B------:R-:W-:Y:S01]  /*7220*/  SHF.R.U32.HI R3, RZ, UR4, R3 ;  /* 0x00000004ff037c19 */ /* 0x000fe20008011603 */
[----:B------:R-:W-:Y:S01]  /*7230*/  FMUL R4, R4, UR5 ;  /* 0x0000000504047c20 */ /* 0x000fe20008400000 */
[----:B------:R-:W-:Y:S02]  /*7240*/  ULDC UR4, c[0x0][0x608] ;  /* 0x0001820000047ab9 */ /* 0x000fe40000000800 */
[--C-:B------:R-:W-:Y:S01]  /*7250*/  SHF.R.U64 R15, R12, UR4, R3.reuse ;  /* 0x000000040c0f7c19 */ /* 0x100fe20008001203 */
[----:B------:R1:W2:Y:S01]  /*7260*/  F2I.U32.TRUNC.NTZ R20, R4 ;  /* 0x0000000400147305 */ /* 0x0002a2000020f000 */
[----:B------:R-:W-:Y:S01]  /*7270*/  SHF.R.U32.HI R2, RZ, UR4, R3 ;  /* 0x00000004ff027c19 */ /* 0x000fe20008011603 */
[----:B------:R-:W-:-:S03]  /*7280*/  ULDC UR4, c[0x0][0x658] ;  /* 0x0001960000047ab9 */ /* 0x000fc60000000800 */
[--C-:B------:R-:W-:Y:S02]  /*7290*/  SHF.R.U64 R13, R15, UR4, R2.reuse ;  /* 0x000000040f0d7c19 */ /* 0x100fe40008001202 */
[----:B------:R-:W-:-:S03]  /*72a0*/  SHF.R.U32.HI R19, RZ, UR4, R2 ;  /* 0x00000004ff137c19 */ /* 0x000fc60008011602 */
[----:B------:R-:W-:Y:S02]  /*72b0*/  IMAD.MOV.U32 R2, RZ, RZ, R13 ;  /* 0x000000ffff027224 */ /* 0x000fe400078e000d */
[----:B------:R-:W-:Y:S01]  /*72c0*/  IMAD.MOV.U32 R3, RZ, RZ, R19 ;  /* 0x000000ffff037224 */ /* 0x000fe200078e0013 */
[----:B-1----:R-:W-:Y:S06]  /*72d0*/  @!P1 BRA `(.L_x_175) ;  /* 0x0000000000289947 */ /* 0x002fec0003800000 */
        /* <DEDUP_REMOVED lines=10> */
.L_x_175:
[----:B------:R-:W1:Y:S01]  /*7380*/  LDC R4, c[0x0][0x65c] ;  /* 0x00019700ff047b82 */ /* 0x000e620000000800 */
[----:B------:R-:W-:Y:S01]  /*7390*/  ULDC UR4, c[0x0][0x648] ;  /* 0x0001920000047ab9 */ /* 0x000fe20000000800 */
[----:B------:R-:W-:Y:S01]  /*73a0*/  LOP3.LUT R15, R15, UR14, RZ, 0xc0, !PT ;  /* 0x0000000e0f0f7c12 */ /* 0x000fe2000f8ec0ff */
[----:B--2---:R-:W-:Y:S01]  /*73b0*/  IMAD.MOV R20, RZ, RZ, -R20 ;  /* 0x000000ffff147224 */ /* 0x004fe200078e0a14 */
[----:B------:R-:W-:Y:S01]  /*73c0*/  SHF.R.U64 R2, R2, UR4, R3 ;  /* 0x0000000402027c19 */ /* 0x000fe20008001203 */
[----:B------:R-:W-:Y:S01]  /*73d0*/  ULDC UR4, c[0x0][0x638] ;  /* 0x00018e0000047ab9 */ /* 0x000fe20000000800 */
[----:B------:R-:W-:Y:S01]  /*73e0*/  LOP3.LUT R12, R12, UR13, RZ, 0xc0, !PT ;  /* 0x0000000d0c0c7c12 */ /* 0x000fe2000f8ec0ff */
[----:B------:R-:W-:Y:S01]  /*73f0*/  ULDC UR5, c[0x0][0x610] ;  /* 0x0001840000057ab9 */ /* 0x000fe20000000800 */
[----:B------:R-:W-:Y:S01]  /*7400*/  IMAD.MOV.U32 R3, RZ, RZ, 0x1 ;  /* 0x00000001ff037424 */ /* 0x000fe200078e00ff */
[----:B-1----:R-:W-:Y:S01]  /*7410*/  ISETP.NE.AND P1, PT, R4, 0x1, PT ;  /* 0x000000010400780c */ /* 0x002fe20003f25270 */
[----:B------:R-:W-:-:S02]  /*7420*/  IMAD.MOV R4, RZ, RZ, -R2 ;  /* 0x000000ffff047224 */ /* 0x000fc400078e0a02 */
[----:B------:R-:W-:Y:S02]  /*7430*/  IMAD R2, R2, UR15, R15 ;  /* 0x0000000f02027c24 */ /* 0x000fe4000f8e020f */
[----:B------:R-:W-:Y:S01]  /*7440*/  IMAD R13, R4, UR4, R13 ;  /* 0x00000004040d7c24 */ /* 0x000fe2000f8e020d */
[----:B------:R-:W-:-:S07]  /*7450*/  ULDC UR4, c[0x0][0x600] ;  /* 0x0001800000047ab9 */ /* 0x000fce0000000800 */
[----:B0-----:R-:W-:-:S04]  /*7460*/  @P1 IMAD R11, R14, R20, R9 ;  /* 0x000000140e0b1224 */ /* 0x001fc800078e0209 */
[----:B------:R-:W-:Y:S02]  /*7470*/  IMAD R11, R2, UR5, R11 ;  /* 0x00000005020b7c24 */ /* 0x000fe4000f8e020b */
[----:B------:R-:W-:-:S05]  /*7480*/  IMAD R2, R13, UR4, R12 ;  /* 0x000000040d027c24 */ /* 0x000fca000f8e020c */
[----:B------:R-:W-:Y:S02]  /*7490*/  SEL R22, R2, R11, !P1 ;  /* 0x0000000b02167207 */ /* 0x000fe40004800000 */
[----:B------:R-:W-:Y:S01]  /*74a0*/  SEL R19, R11, R2, !P1 ;  /* 0x000000020b137207 */ /* 0x000fe20004800000 */
[----:B------:R-:W-:-:S07]  /*74b0*/  IMAD.MOV.U32 R2, RZ, RZ, R10 ;  /* 0x000000ffff027224 */ /* 0x000fce00078e000a */
.L_x_173:
[----:B------:R-:W-:Y:S05]  /*74c0*/  BSYNC B1 ;  /* 0x0000000000017941 */ /* 0x000fea0003800000 */
.L_x_172:
[----:B------:R-:W-:-:S13]  /*74d0*/  LOP3.LUT P1, RZ, R3, 0xff, RZ, 0xc0, !PT ;  /* 0x000000ff03ff7812 */ /* 0x000fda000782c0ff */
[----:B------:R-:W-:Y:S05]  /*74e0*/  @P1 BRA `(.L_x_176) ;  /* 0xfffffff400101947 */ /* 0x000fea000383ffff */
[----:B------:R-:W-:Y:S05]  /*74f0*/  BSYNC B0 ;  /* 0x0000000000007941 */ /* 0x000fea0003800000 */
.L_x_164:
[----:B------:R-:W-:-:S03]  /*7500*/  UMOV UR4, 0xffffffff ;  /* 0xffffffff00047882 */ /* 0x000fc60000000000 */
[----:B------:R-:W-:Y:S05]  /*7510*/  BRA.DIV UR4, `(.L_x_177) ;  /* 0x0000000e04387947 */ /* 0x000fea000b800000 */
[----:B------:R-:W-:-:S13]  /*7520*/  ELECT P6, URZ, PT ;  /* 0x00000000003f782f */ /* 0x000fda00038c0000 */
.L_x_207:
[----:B------:R-:W-:Y:S04]  /*7530*/  BSSY B0, `(.L_x_178) ;  /* 0x00000a9000007945 */ /* 0x000fe80003800000 */
[----:B------:R-:W-:Y:S05]  /*7540*/  @!P6 BRA `(.L_x_179) ;  /* 0x00000008009ce947 */ /* 0x000fea0003800000 */
[----:B------:R-:W-:-:S04]  /*7550*/  LOP3.LUT R16, R16, 0x2, RZ, 0xfc, !PT ;  /* 0x0000000210107812 */ /* 0x000fc800078efcff */
[----:B------:R-:W-:-:S13]  /*7560*/  ISETP.NE.AND P0, PT, R16, 0x3, PT ;  /* 0x000000031000780c */ /* 0x000fda0003f05270 */
[----:B------:R-:W-:Y:S05]  /*7570*/  @!P0 BRA `(.L_x_180) ;  /* 0x0000000000048947 */ /* 0x000fea0003800000 */
[----:B------:R-:W-:Y:S01]  /*7580*/  BPT.TRAP 0x1 ;  /* 0x000000040000795c */ /* 0x000fe20000300000 */
.L_x_180:
[----:B------:R-:W0:Y:S01]  /*7590*/  S2R R3, SR_CgaCtaId ;  /* 0x0000000000037919 */ /* 0x000e220000008800 */
[----:B------:R-:W-:Y:S02]  /*75a0*/  MOV R2, 0x400 ;  /* 0x0000040000027802 */ /* 0x000fe40000000f00 */
[----:B------:R-:W-:Y:S02]  /*75b0*/  SHF.L.U32 R4, R0, 0x1f, RZ ;  /* 0x0000001f00047819 */ /* 0x000fe400000006ff */
[----:B0-----:R-:W-:-:S05]  /*75c0*/  LEA R2, R3, R2, 0x18 ;  /* 0x0000000203027211 */ /* 0x001fca00078ec0ff */
[----:B------:R-:W-:-:S04]  /*75d0*/  VIADD R2, R2, 0x90 ;  /* 0x0000009002027836 */ /* 0x000fc80000000000 */
[C---:B------:R-:W-:Y:S02]  /*75e0*/  IMAD R9, R7.reuse, 0x8, R2 ;  /* 0x0000000807097824 */ /* 0x040fe400078e0202 */
[----:B------:R-:W-:Y:S02]  /*75f0*/  VIADD R7, R7, 0x1 ;  /* 0x0000000107077836 */ /* 0x000fe40000000000 */
[----:B------:R-:W0:Y:S03]  /*7600*/  SYNCS.PHASECHK.TRANS64.TRYWAIT P0, [R9+URZ], R4 ;  /* 0x00000004090075a7 */ /* 0x000e26000800017f */
[----:B------:R-:W-:-:S04]  /*7610*/  ISETP.NE.AND P1, PT, R7, 0x12, PT ;  /* 0x000000120700780c */ /* 0x000fc80003f25270 */
[----:B------:R-:W-:Y:S02]  /*7620*/  SEL R3, RZ, 0x1, P1 ;  /* 0x00000001ff037807 */ /* 0x000fe40000800000 */
[----:B------:R-:W-:Y:S02]  /*7630*/  SEL R7, R7, RZ, P1 ;  /* 0x000000ff07077207 */ /* 0x000fe40000800000 */
[----:B------:R-:W-:-:S03]  /*7640*/  LOP3.LUT R6, R0, R3, RZ, 0x3c, !PT ;  /* 0x0000000300067212 */ /* 0x000fc600078e3cff */
[----:B------:R-:W-:Y:S01]  /*7650*/  IMAD R8, R7, 0x8, R2 ;  /* 0x0000000807087824 */ /* 0x000fe200078e0202 */
[----:B------:R-:W-:Y:S01]  /*7660*/  SHF.L.U32 R5, R6, 0x1f, RZ ;  /* 0x0000001f06057819 */ /* 0x000fe200000006ff */
[----:B0-----:R-:W-:Y:S06]  /*7670*/  @!P0 BRA `(.L_x_181) ;  /* 0x0000000c00008947 */ /* 0x001fec0003800000 */
.L_x_208:
[----:B------:R-:W1:Y:S01]  /*7680*/  SYNCS.PHASECHK.TRANS64.TRYWAIT P0, [R8+URZ], R5 ;  /* 0x00000005080075a7 */ /* 0x000e62000800017f */
[----:B------:R-:W-:-:S05]  /*7690*/  VIADD R0, R7, 0x1 ;  /* 0x0000000107007836 */ /* 0x000fca0000000000 */
[----:B------:R-:W-:-:S04]  /*76a0*/  ISETP.NE.AND P1, PT, R0, 0x12, PT ;  /* 0x000000120000780c */ /* 0x000fc80003f25270 */
[----:B------:R-:W-:Y:S02]  /*76b0*/  SEL R3, RZ, 0x1, P1 ;  /* 0x00000001ff037807 */ /* 0x000fe40000800000 */
[----:B------:R-:W-:Y:S02]  /*76c0*/  SEL R7, R0, RZ, P1 ;  /* 0x000000ff00077207 */ /* 0x000fe40000800000 */
[----:B------:R-:W-:-:S03]  /*76d0*/  LOP3.LUT R6, R6, R3, RZ, 0x3c, !PT ;  /* 0x0000000306067212 */ /* 0x000fc600078e3cff */
[----:B0-----:R-:W-:Y:S01]  /*76e0*/  IMAD R9, R7, 0x8, R2 ;  /* 0x0000000807097824 */ /* 0x001fe200078e0202 */
[----:B------:R-:W-:Y:S01]  /*76f0*/  SHF.L.U32 R4, R6, 0x1f, RZ ;  /* 0x0000001f06047819 */ /* 0x000fe200000006ff */
[----:B-1----:R-:W-:Y:S06]  /*7700*/  @!P0 BRA `(.L_x_182) ;  /* 0x0000000800f08947 */ /* 0x002fec0003800000 */
.L_x_209:
        /* <DEDUP_REMOVED lines=9> */
.L_x_210:
        /* <DEDUP_REMOVED lines=9> */
.L_x_211:
        /* <DEDUP_REMOVED lines=9> */
.L_x_212:
        /* <DEDUP_REMOVED lines=9> */
.L_x_213:
        /* <DEDUP_REMOVED lines=9> */
.L_x_214:
        /* <DEDUP_REMOVED lines=9> */
.L_x_215:
        /* <DEDUP_REMOVED lines=9> */
.L_x_216:
        /* <DEDUP_REMOVED lines=9> */
.L_x_217:
        /* <DEDUP_REMOVED lines=9> */
.L_x_218:
        /* <DEDUP_REMOVED lines=9> */
.L_x_219:
        /* <DEDUP_REMOVED lines=9> */
.L_x_220:
        /* <DEDUP_REMOVED lines=9> */
.L_x_221:
        /* <DEDUP_REMOVED lines=9> */
.L_x_222:
[----:B------:R-:W1:Y:S01]  /*7e60*/  SYNCS.PHASECHK.TRANS64.TRYWAIT P0, [R8+URZ], R5 ;  /* 0x00000005080075a7 */ /* 0x000e62000800017f */
[----:B------:R-:W-:-:S05]  /*7e70*/  VIADD R0, R7, 0x1 ;  /* 0x0000000107007836 */ /* 0x000fca0000000000 */
[----:B------:R-:W-:-:S04]  /*7e80*/  ISETP.NE.AND P1, PT, R0, 0x12, PT ;  /* 0x000000120000780c */ /* 0x000fc80003f25270 */
[----:B------:R-:W-:Y:S02]  /*7e90*/  SEL R3, RZ, 0x1, P1 ;  /* 0x00000001ff037807 */ /* 0x000fe40000800000 */
[----:B------:R-:W-:Y:S02]  /*7ea0*/  SEL R7, R0, RZ, P1 ;  /* 0x000000ff00077207 */ /* 0x000fe40000800000 */
[----:B0-----:R-:W-:-:S03]  /*7eb0*/  LOP3.LUT R9, R6, R3, RZ, 0x3c, !PT ;  /* 0x0000000306097212 */ /* 0x001fc600078e3cff */
[----:B------:R-:W-:Y:S01]  /*7ec0*/  IMAD R11, R7, 0x8, R2 ;  /* 0x00000008070b7824 */ /* 0x000fe200078e0202 */
[----:B------:R-:W-:Y:S01]  /*7ed0*/  SHF.L.U32 R6, R9, 0x1f, RZ ;  /* 0x0000001f09067819 */ /* 0x000fe200000006ff */
[----:B-1----:R-:W-:Y:S06]  /*7ee0*/  @!P0 BRA `(.L_x_196) ;  /* 0x0000000800108947 */ /* 0x002fec0003800000 */
.L_x_223:
[----:B------:R-:W1:Y:S01]  /*7ef0*/  SYNCS.PHASECHK.TRANS64.TRYWAIT P0, [R11+URZ], R6 ;  /* 0x000000060b0075a7 */ /* 0x000e62000800017f */
[----:B------:R-:W-:-:S05]  /*7f00*/  VIADD R0, R7, 0x1 ;  /* 0x0000000107007836 */ /* 0x000fca0000000000 */
[----:B------:R-:W-:-:S04]  /*7f10*/  ISETP.NE.AND P1, PT, R0, 0x12, PT ;  /* 0x000000120000780c */ /* 0x000fc80003f25270 */
[----:B------:R-:W-:Y:S02]  /*7f20*/  SEL R4, RZ, 0x1, P1 ;  /* 0x00000001ff047807 */ /* 0x000fe40000800000 */
[----:B------:R-:W-:Y:S02]  /*7f30*/  SEL R3, R0, RZ, P1 ;  /* 0x000000ff00037207 */ /* 0x000fe40000800000 */
[----:B------:R-:W-:Y:S01]  /*7f40*/  LOP3.LUT R0, R9, R4, RZ, 0x3c, !PT ;  /* 0x0000000409007212 */ /* 0x000fe200078e3cff */
[----:B-1----:R-:W-:Y:S06]  /*7f50*/  @!P0 BRA `(.L_x_197) ;  /* 0x0000000800088947 */ /* 0x002fec0003800000 */
.L_x_224:
[----:B------:R-:W-:Y:S01]  /*7f60*/  IMAD R3, R3, 0x8, R2 ;  /* 0x0000000803037824 */ /* 0x000fe200078e0202 */
[----:B------:R-:W-:-:S07]  /*7f70*/  SHF.L.U32 R0, R0, 0x1f, RZ ;  /* 0x0000001f00007819 */ /* 0x000fce00000006ff */
.L_x_198:
[----:B--2---:R2:W3:Y:S02]  /*7f80*/  SYNCS.PHASECHK.TRANS64.TRYWAIT P0, [R3+URZ], R0 ;  /* 0x00000000030075a7 */ /* 0x0044e4000800017f */
[----:B---3--:R-:W-:Y:S05]  /*7f90*/  @!P0 NANOSLEEP.SYNCS 0x989680 ;  /* 0x009896800000895d */ /* 0x008fea0003900000 */
[----:B------:R-:W3:Y:S02]  /*7fa0*/  @!P0 SYNCS.PHASECHK.TRANS64 P0, [R3+URZ], R0 ;  /* 0x00000000030085a7 */ /* 0x000ee4000800007f */
[----:B---3--:R-:W-:Y:S05]  /*7fb0*/  @!P0 BRA `(.L_x_198) ;  /* 0xfffffffc00f08947 */ /* 0x008fea000383ffff */
.L_x_179:
[----:B------:R-:W-:Y:S05]  /*7fc0*/  BSYNC B0 ;  /* 0x0000000000007941 */ /* 0x000fea0003800000 */
.L_x_178:
[----:B------:R-:W-:Y:S05]  /*7fd0*/  EXIT ;  /* 0x000000000000794d */ /* 0x000fea0003800000 */
.L_x_16:
[----:B-1----:R1:W2:Y:S02]  /*7fe0*/  SYNCS.PHASECHK.TRANS64.TRYWAIT P0, [R95+URZ], R0 ;  /* 0x000000005f0075a7 */ /* 0x0022a4000800017f */
[----:B--2---:R-:W-:Y:S05]  /*7ff0*/  @!P0 NANOSLEEP.SYNCS 0x989680 ;  /* 0x009896800000895d */ /* 0x004fea0003900000 */
[----:B------:R-:W2:Y:S02]  /*8000*/  @!P0 SYNCS.PHASECHK.TRANS64 P0, [R95+URZ], R0 ;  /* 0x000000005f0085a7 */ /* 0x000ea4000800007f */
[----:B--2---:R-:W-:Y:S05]  /*8010*/  @!P0 BRA `(.L_x_16) ;  /* 0xfffffffc00f08947 */ /* 0x004fea000383ffff */
[----:B------:R-:W-:Y:S05]  /*8020*/  BRA `(.L_x_199) ;  /* 0xffffff9400b07947 */ /* 0x000fea000383ffff */
.L_x_21:
[----:B--2---:R2:W3:Y:S02]  /*8030*/  SYNCS.PHASECHK.TRANS64.TRYWAIT P1, [R3+URZ], R0 ;  /* 0x00000000030075a7 */ /* 0x0044e4000802017f */
[----:B---3--:R-:W-:Y:S05]  /*8040*/  @!P1 NANOSLEEP.SYNCS 0x989680 ;  /* 0x009896800000995d */ /* 0x008fea0003900000 */
[----:B------:R-:W3:Y:S02]  /*8050*/  @!P1 SYNCS.PHASECHK.TRANS64 P1, [R3+URZ], R0 ;  /* 0x00000000030095a7 */ /* 0x000ee4000802007f */
[----:B---3--:R-:W-:Y:S05]  /*8060*/  @!P1 BRA `(.L_x_21) ;  /* 0xfffffffc00f09947 */ /* 0x008fea000383ffff */
[----:B------:R-:W-:Y:S05]  /*8070*/  BRA `(.L_x_20) ;  /* 0xffffff9800147947 */ /* 0x000fea000383ffff */
.L_x_26:
[----:B--2---:R-:W-:-:S04]  /*8080*/  IMAD.U32 R4, RZ, RZ, UR4 ;  /* 0x00000004ff047e24 */ /* 0x004fc8000f8e00ff */
[----:B------:R2:W3:Y:S03]  /*8090*/  SYNCS.PHASECHK.TRANS64.TRYWAIT P1, [R4+URZ], R3 ;  /* 0x00000003040075a7 */ /* 0x0004e6000802017f */
[----:B---3--:R-:W-:Y:S05]  /*80a0*/  @!P1 NANOSLEEP.SYNCS 0x989680 ;  /* 0x009896800000995d */ /* 0x008fea0003900000 */
[----:B------:R-:W3:Y:S02]  /*80b0*/  @!P1 SYNCS.PHASECHK.TRANS64 P1, [R4+URZ], R3 ;  /* 0x00000003040095a7 */ /* 0x000ee4000802007f */
[----:B---3--:R-:W-:Y:S05]  /*80c0*/  @!P1 BRA `(.L_x_26) ;  /* 0xfffffffc00ec9947 */ /* 0x008fea000383ffff */
[----:B------:R-:W-:Y:S05]  /*80d0*/  BRA `(.L_x_25) ;  /* 0xffffff98008c7947 */ /* 0x000fea000383ffff */
.L_x_32:
[----:B---3--:R3:W4:Y:S02]  /*80e0*/  SYNCS.PHASECHK.TRANS64.TRYWAIT P0, [R95+URZ+0x10], R0 ;  /* 0x000010005f0075a7 */ /* 0x008724000800017f */
[----:B----4-:R-:W-:Y:S05]  /*80f0*/  @!P0 NANOSLEEP.SYNCS 0x989680 ;  /* 0x009896800000895d */ /* 0x010fea0003900000 */
[----:B------:R-:W4:Y:S02]  /*8100*/  @!P0 SYNCS.PHASECHK.TRANS64 P0, [R95+URZ+0x10], R0 ;  /* 0x000010005f0085a7 */ /* 0x000f24000800007f */
[----:B----4-:R-:W-:Y:S05]  /*8110*/  @!P0 BRA `(.L_x_32) ;  /* 0xfffffffc00f08947 */ /* 0x010fea000383ffff */
[----:B------:R-:W-:Y:S05]  /*8120*/  BRA `(.L_x_200) ;  /* 0xffffff9c00847947 */ /* 0x000fea000383ffff */
.L_x_165:
[----:B------:R-:W-:Y:S01]  /*8130*/  BSSY B1, `(.L_x_201) ;  /* 0x0000006000017945 */ /* 0x000fe20003800000 */
[----:B------:R-:W-:-:S07]  /*8140*/  IMAD.MOV.U32 R15, RZ, RZ, -0x1 ;  /* 0xffffffffff0f7424 */ /* 0x000fce00078e00ff */
[----:B-----5:R-:W-:Y:S05]  /*8150*/  WARPSYNC.COLLECTIVE R15, `(.L_x_202) ;  /* 0x000000000f0c7348 */ /* 0x020fea0003c00000 */
[----:B------:R-:W-:Y:S02]  /*8160*/  ELECT P6, UR62, PT ;  /* 0x00000000003e782f */ /* 0x000fe400038c0000 */
[----:B------:R-:W-:Y:S01]  /*8170*/  MOV R14, UR62 ;  /* 0x0000003e000e7c02 */ /* 0x000fe20008000f00 */
[----:B-----5:R-:W-:Y:S10]  /*8180*/  ENDCOLLECTIVE ;  /* 0x000000000000791b */ /* 0x020ff40003800000 */
.L_x_202:
[----:B------:R-:W-:Y:S05]  /*8190*/  BSYNC B1 ;  /* 0x0000000000017941 */ /* 0x000fea0003800000 */
.L_x_201:
[----:B------:R-:W-:Y:S05]  /*81a0*/  BRA `(.L_x_203) ;  /* 0xffffffe400ec7947 */ /* 0x000fea000383ffff */
.L_x_168:
[----:B0-----:R0:W1:Y:S02]  /*81b0*/  SYNCS.PHASECHK.TRANS64.TRYWAIT P1, [R10+URZ+0x90], R5 ;  /* 0x000090050a0075a7 */ /* 0x001064000802017f */
[----:B-1----:R-:W-:Y:S05]  /*81c0*/  @!P1 NANOSLEEP.SYNCS 0x989680 ;  /* 0x009896800000995d */ /* 0x002fea0003900000 */
[----:B------:R-:W1:Y:S02]  /*81d0*/  @!P1 SYNCS.PHASECHK.TRANS64 P1, [R10+URZ+0x90], R5 ;  /* 0x000090050a0095a7 */ /* 0x000e64000802007f */
[----:B-1----:R-:W-:Y:S05]  /*81e0*/  @!P1 BRA `(.L_x_168) ;  /* 0xfffffffc00f09947 */ /* 0x002fea000383ffff */
[----:B------:R-:W-:Y:S05]  /*81f0*/  BRA `(.L_x_204) ;  /* 0xffffffe800287947 */ /* 0x000fea000383ffff */
.L_x_177:
[----:B------:R-:W-:Y:S01]  /*8200*/  BSSY B0, `(.L_x_205) ;  /* 0x0000006000007945 */ /* 0x000fe20003800000 */
[----:B------:R-:W-:-:S07]  /*8210*/  IMAD.MOV.U32 R15, RZ, RZ, -0x1 ;  /* 0xffffffffff0f7424 */ /* 0x000fce00078e00ff */
[----:B-----5:R-:W-:Y:S05]  /*8220*/  WARPSYNC.COLLECTIVE R15, `(.L_x_206) ;  /* 0x000000000f0c7348 */ /* 0x020fea0003c00000 */
[----:B------:R-:W-:Y:S02]  /*8230*/  ELECT P6, UR62, PT ;  /* 0x00000000003e782f */ /* 0x000fe400038c0000 */
[----:B------:R-:W-:Y:S01]  /*8240*/  MOV R14, UR62 ;  /* 0x0000003e000e7c02 */ /* 0x000fe20008000f00 */
[----:B-----5:R-:W-:Y:S10]  /*8250*/  ENDCOLLECTIVE ;  /* 0x000000000000791b */ /* 0x020ff40003800000 */
.L_x_206:
[----:B------:R-:W-:Y:S05]  /*8260*/  BSYNC B0 ;  /* 0x0000000000007941 */ /* 0x000fea0003800000 */
.L_x_205:
[----:B------:R-:W-:Y:S05]  /*8270*/  BRA `(.L_x_207) ;  /* 0xfffffff000ac7947 */ /* 0x000fea000383ffff */
.L_x_181:
[----:B0-----:R0:W1:Y:S02]  /*8280*/  SYNCS.PHASECHK.TRANS64.TRYWAIT P0, [R9+URZ], R4 ;  /* 0x00000004090075a7 */ /* 0x001064000800017f */
[----:B-1----:R-:W-:Y:S05]  /*8290*/  @!P0 NANOSLEEP.SYNCS 0x989680 ;  /* 0x009896800000895d */ /* 0x002fea0003900000 */
[----:B------:R-:W1:Y:S02]  /*82a0*/  @!P0 SYNCS.PHASECHK.TRANS64 P0, [R9+URZ], R4 ;  /* 0x00000004090085a7 */ /* 0x000e64000800007f */
[----:B-1----:R-:W-:Y:S05]  /*82b0*/  @!P0 BRA `(.L_x_181) ;  /* 0xfffffffc00f08947 */ /* 0x002fea000383ffff */
[----:B------:R-:W-:Y:S05]  /*82c0*/  BRA `(.L_x_208) ;  /* 0xfffffff000ec7947 */ /* 0x000fea000383ffff */
.L_x_182:
[----:B0-----:R0:W1:Y:S02]  /*82d0*/  SYNCS.PHASECHK.TRANS64.TRYWAIT P0, [R8+URZ], R5 ;  /* 0x00000005080075a7 */ /* 0x001064000800017f */
[----:B-1----:R-:W-:Y:S05]  /*82e0*/  @!P0 NANOSLEEP.SYNCS 0x989680 ;  /* 0x009896800000895d */ /* 0x002fea0003900000 */
[----:B------:R-:W1:Y:S02]  /*82f0*/  @!P0 SYNCS.PHASECHK.TRANS64 P0, [R8+URZ], R5 ;  /* 0x00000005080085a7 */ /* 0x000e64000800007f */
[----:B-1----:R-:W-:Y:S05]  /*8300*/  @!P0 BRA `(.L_x_182) ;  /* 0xfffffffc00f08947 */ /* 0x002fea000383ffff */
[----:B------:R-:W-:Y:S05]  /*8310*/  BRA `(.L_x_209) ;  /* 0xfffffff000fc7947 */ /* 0x000fea000383ffff */
.L_x_183:
[----:B0-----:R0:W1:Y:S02]  /*8320*/  SYNCS.PHASECHK.TRANS64.TRYWAIT P0, [R9+URZ], R4 ;  /* 0x00000004090075a7 */ /* 0x001064000800017f */
[----:B-1----:R-:W-:Y:S05]  /*8330*/  @!P0 NANOSLEEP.SYNCS 0x989680 ;  /* 0x009896800000895d */ /* 0x002fea0003900000 */
[----:B------:R-:W1:Y:S02]  /*8340*/  @!P0 SYNCS.PHASECHK.TRANS64 P0, [R9+URZ], R4 ;  /* 0x00000004090085a7 */ /* 0x000e64000800007f */
[----:B-1----:R-:W-:Y:S05]  /*8350*/  @!P0 BRA `(.L_x_183) ;  /* 0xfffffffc00f08947 */ /* 0x002fea000383ffff */
[----:B------:R-:W-:Y:S05]  /*8360*/  BRA `(.L_x_210) ;  /* 0xfffffff4000c7947 */ /* 0x000fea000383ffff */
.L_x_184:
[----:B0-----:R0:W1:Y:S02]  /*8370*/  SYNCS.PHASECHK.TRANS64.TRYWAIT P0, [R8+URZ], R5 ;  /* 0x00000005080075a7 */ /* 0x001064000800017f */
[----:B-1----:R-:W-:Y:S05]  /*8380*/  @!P0 NANOSLEEP.SYNCS 0x989680 ;  /* 0x009896800000895d */ /* 0x002fea0003900000 */
[----:B------:R-:W1:Y:S02]  /*8390*/  @!P0 SYNCS.PHASECHK.TRANS64 P0, [R8+URZ], R5 ;  /* 0x00000005080085a7 */ /* 0x000e64000800007f */
[----:B-1----:R-:W-:Y:S05]  /*83a0*/  @!P0 BRA `(.L_x_184) ;  /* 0xfffffffc00f08947 */ /* 0x002fea000383ffff */
[----:B------:R-:W-:Y:S05]  /*83b0*/  BRA `(.L_x_211) ;  /* 0xfffffff4001c7947 */ /* 0x000fea000383ffff */
.L_x_185:
[----:B0-----:R0:W1:Y:S02]  /*83c0*/  SYNCS.PHASECHK.TRANS64.TRYWAIT P0, [R9+URZ], R4 ;  /* 0x00000004090075a7 */ /* 0x001064000800017f */
[----:B-1----:R-:W-:Y:S05]  /*83d0*/  @!P0 NANOSLEEP.SYNCS 0x989680 ;  /* 0x009896800000895d */ /* 0x002fea0003900000 */
[----:B------:R-:W1:Y:S02]  /*83e0*/  @!P0 SYNCS.PHASECHK.TRANS64 P0, [R9+URZ], R4 ;  /* 0x00000004090085a7 */ /* 0x000e64000800007f */
[----:B-1----:R-:W-:Y:S05]  /*83f0*/  @!P0 BRA `(.L_x_185) ;  /* 0xfffffffc00f08947 */ /* 0x002fea000383ffff */
[----:B------:R-:W-:Y:S05]  /*8400*/  BRA `(.L_x_212) ;  /* 0xfffffff4002c7947 */ /* 0x000fea000383ffff */
.L_x_186:
[----:B0-----:R0:W1:Y:S02]  /*8410*/  SYNCS.PHASECHK.TRANS64.TRYWAIT P0, [R8+URZ], R5 ;  /* 0x00000005080075a7 */ /* 0x001064000800017f */
[----:B-1----:R-:W-:Y:S05]  /*8420*/  @!P0 NANOSLEEP.SYNCS 0x989680 ;  /* 0x009896800000895d */ /* 0x002fea0003900000 */
[----:B------:R-:W1:Y:S02]  /*8430*/  @!P0 SYNCS.PHASECHK.TRANS64 P0, [R8+URZ], R5 ;  /* 0x00000005080085a7 */ /* 0x000e64000800007f */
[----:B-1----:R-:W-:Y:S05]  /*8440*/  @!P0 BRA `(.L_x_186) ;  /* 0xfffffffc00f08947 */ /* 0x002fea000383ffff */
[----:B------:R-:W-:Y:S05]  /*8450*/  BRA `(.L_x_213) ;  /* 0xfffffff4003c7947 */ /* 0x000fea000383ffff */
.L_x_187:
[----:B0-----:R0:W1:Y:S02]  /*8460*/  SYNCS.PHASECHK.TRANS64.TRYWAIT P0, [R9+URZ], R4 ;  /* 0x00000004090075a7 */ /* 0x001064000800017f */
[----:B-1----:R-:W-:Y:S05]  /*8470*/  @!P0 NANOSLEEP.SYNCS 0x989680 ;  /* 0x009896800000895d */ /* 0x002fea0003900000 */
[----:B------:R-:W1:Y:S02]  /*8480*/  @!P0 SYNCS.PHASECHK.TRANS64 P0, [R9+URZ], R4 ;  /* 0x00000004090085a7 */ /* 0x000e64000800007f */
[----:B-1----:R-:W-:Y:S05]  /*8490*/  @!P0 BRA `(.L_x_187) ;  /* 0xfffffffc00f08947 */ /* 0x002fea000383ffff */
[----:B------:R-:W-:Y:S05]  /*84a0*/  BRA `(.L_x_214) ;  /* 0xfffffff4004c7947 */ /* 0x000fea000383ffff */
.L_x_188:
[----:B0-----:R0:W1:Y:S02]  /*84b0*/  SYNCS.PHASECHK.TRANS64.TRYWAIT P0, [R8+URZ], R5 ;  /* 0x00000005080075a7 */ /* 0x001064000800017f */
[----:B-1----:R-:W-:Y:S05]  /*84c0*/  @!P0 NANOSLEEP.SYNCS 0x989680 ;  /* 0x009896800000895d */ /* 0x002fea0003900000 */
[----:B------:R-:W1:Y:S02]  /*84d0*/  @!P0 SYNCS.PHASECHK.TRANS64 P0, [R8+URZ], R5 ;  /* 0x00000005080085a7 */ /* 0x000e64000800007f */
[----:B-1----:R-:W-:Y:S05]  /*84e0*/  @!P0 BRA `(.L_x_188) ;  /* 0xfffffffc00f08947 */ /* 0x002fea000383ffff */
[----:B------:R-:W-:Y:S05]  /*84f0*/  BRA `(.L_x_215) ;  /* 0xfffffff4005c7947 */ /* 0x000fea000383ffff */
.L_x_189:
[----:B0-----:R0:W1:Y:S02]  /*8500*/  SYNCS.PHASECHK.TRANS64.TRYWAIT P0, [R9+URZ], R4 ;  /* 0x00000004090075a7 */ /* 0x001064000800017f */
[----:B-1----:R-:W-:Y:S05]  /*8510*/  @!P0 NANOSLEEP.SYNCS 0x989680 ;  /* 0x009896800000895d */ /* 0x002fea0003900000 */
[----:B------:R-:W1:Y:S02]  /*8520*/  @!P0 SYNCS.PHASECHK.TRANS64 P0, [R9+URZ], R4 ;  /* 0x00000004090085a7 */ /* 0x000e64000800007f */
[----:B-1----:R-:W-:Y:S05]  /*8530*/  @!P0 BRA `(.L_x_189) ;  /* 0xfffffffc00f08947 */ /* 0x002fea000383ffff */
[----:B------:R-:W-:Y:S05]  /*8540*/  BRA `(.L_x_216) ;  /* 0xfffffff4006c7947 */ /* 0x000fea000383ffff */
.L_x_190:
[----:B0-----:R0:W1:Y:S02]  /*8550*/  SYNCS.PHASECHK.TRANS64.TRYWAIT P0, [R8+URZ], R5 ;  /* 0x00000005080075a7 */ /* 0x001064000800017f */
[----:B-1----:R-:W-:Y:S05]  /*8560*/  @!P0 NANOSLEEP.SYNCS 0x989680 ;  /* 0x009896800000895d */ /* 0x002fea0003900000 */
[----:B------:R-:W1:Y:S02]  /*8570*/  @!P0 SYNCS.PHASECHK.TRANS64 P0, [R8+URZ], R5 ;  /* 0x00000005080085a7 */ /* 0x000e64000800007f */
[----:B-1----:R-:W-:Y:S05]  /*8580*/  @!P0 BRA `(.L_x_190) ;  /* 0xfffffffc00f08947 */ /* 0x002fea000383ffff */
[----:B------:R-:W-:Y:S05]  /*8590*/  BRA `(.L_x_217) ;  /* 0xfffffff4007c7947 */ /* 0x000fea000383ffff */
.L_x_191:
[----:B0-----:R0:W1:Y:S02]  /*85a0*/  SYNCS.PHASECHK.TRANS64.TRYWAIT P0, [R9+URZ], R4 ;  /* 0x00000004090075a7 */ /* 0x001064000800017f */
[----:B-1----:R-:W-:Y:S05]  /*85b0*/  @!P0 NANOSLEEP.SYNCS 0x989680 ;  /* 0x009896800000895d */ /* 0x002fea0003900000 */
[----:B------:R-:W1:Y:S02]  /*85c0*/  @!P0 SYNCS.PHASECHK.TRANS64 P0, [R9+URZ], R4 ;  /* 0x00000004090085a7 */ /* 0x000e64000800007f */
[----:B-1----:R-:W-:Y:S05]  /*85d0*/  @!P0 BRA `(.L_x_191) ;  /* 0xfffffffc00f08947 */ /* 0x002fea000383ffff */
[----:B------:R-:W-:Y:S05]  /*85e0*/  BRA `(.L_x_218) ;  /* 0xfffffff4008c7947 */ /* 0x000fea000383ffff */
.L_x_192:
[----:B0-----:R0:W1:Y:S02]  /*85f0*/  SYNCS.PHASECHK.TRANS64.TRYWAIT P0, [R8+URZ], R5 ;  /* 0x00000005080075a7 */ /* 0x001064000800017f */
[----:B-1----:R-:W-:Y:S05]  /*8600*/  @!P0 NANOSLEEP.SYNCS 0x989680 ;  /* 0x009896800000895d */ /* 0x002fea0003900000 */
[----:B------:R-:W1:Y:S02]  /*8610*/  @!P0 SYNCS.PHASECHK.TRANS64 P0, [R8+URZ], R5 ;  /* 0x00000005080085a7 */ /* 0x000e64000800007f */
[----:B-1----:R-:W-:Y:S05]  /*8620*/  @!P0 BRA `(.L_x_192) ;  /* 0xfffffffc00f08947 */ /* 0x002fea000383ffff */
[----:B------:R-:W-:Y:S05]  /*8630*/  BRA `(.L_x_219) ;  /* 0xfffffff4009c7947 */ /* 0x000fea000383ffff */
.L_x_193:
[----:B0-----:R0:W1:Y:S02]  /*8640*/  SYNCS.PHASECHK.TRANS64.TRYWAIT P0, [R9+URZ], R4 ;  /* 0x00000004090075a7 */ /* 0x001064000800017f */
[----:B-1----:R-:W-:Y:S05]  /*8650*/  @!P0 NANOSLEEP.SYNCS 0x989680 ;  /* 0x009896800000895d */ /* 0x002fea0003900000 */
[----:B------:R-:W1:Y:S02]  /*8660*/  @!P0 SYNCS.PHASECHK.TRANS64 P0, [R9+URZ], R4 ;  /* 0x00000004090085a7 */ /* 0x000e64000800007f */
[----:B-1----:R-:W-:Y:S05]  /*8670*/  @!P0 BRA `(.L_x_193) ;  /* 0xfffffffc00f08947 */ /* 0x002fea000383ffff */
[----:B------:R-:W-:Y:S05]  /*8680*/  BRA `(.L_x_220) ;  /* 0xfffffff400ac7947 */ /* 0x000fea000383ffff */
.L_x_194:
[----:B0-----:R0:W1:Y:S02]  /*8690*/  SYNCS.PHASECHK.TRANS64.TRYWAIT P0, [R8+URZ], R5 ;  /* 0x00000005080075a7 */ /* 0x001064000800017f */
[----:B-1----:R-:W-:Y:S05]  /*86a0*/  @!P0 NANOSLEEP.SYNCS 0x989680 ;  /* 0x009896800000895d */ /* 0x002fea0003900000 */
[----:B------:R-:W1:Y:S02]  /*86b0*/  @!P0 SYNCS.PHASECHK.TRANS64 P0, [R8+URZ], R5 ;  /* 0x00000005080085a7 */ /* 0x000e64000800007f */
[----:B-1----:R-:W-:Y:S05]  /*86c0*/  @!P0 BRA `(.L_x_194) ;  /* 0xfffffffc00f08947 */ /* 0x002fea000383ffff */
[----:B------:R-:W-:Y:S05]  /*86d0*/  BRA `(.L_x_221) ;  /* 0xfffffff400bc7947 */ /* 0x000fea000383ffff */
.L_x_195:
[----:B0-----:R0:W1:Y:S02]  /*86e0*/  SYNCS.PHASECHK.TRANS64.TRYWAIT P0, [R9+URZ], R4 ;  /* 0x00000004090075a7 */ /* 0x001064000800017f */
[----:B-1----:R-:W-:Y:S05]  /*86f0*/  @!P0 NANOSLEEP.SYNCS 0x989680 ;  /* 0x009896800000895d */ /* 0x002fea0003900000 */
[----:B------:R-:W1:Y:S02]  /*8700*/  @!P0 SYNCS.PHASECHK.TRANS64 P0, [R9+URZ], R4 ;  /* 0x00000004090085a7 */ /* 0x000e64000800007f */
[----:B-1----:R-:W-:Y:S05]  /*8710*/  @!P0 BRA `(.L_x_195) ;  /* 0xfffffffc00f08947 */ /* 0x002fea000383ffff */
[----:B------:R-:W-:Y:S05]  /*8720*/  BRA `(.L_x_222) ;  /* 0xfffffff400cc7947 */ /* 0x000fea000383ffff */
.L_x_196:
[----:B0-----:R0:W1:Y:S02]  /*8730*/  SYNCS.PHASECHK.TRANS64.TRYWAIT P0, [R8+URZ], R5 ;  /* 0x00000005080075a7 */ /* 0x001064000800017f */
[----:B-1----:R-:W-:Y:S05]  /*8740*/  @!P0 NANOSLEEP.SYNCS 0x989680 ;  /* 0x009896800000895d */ /* 0x002fea0003900000 */
[----:B------:R-:W1:Y:S02]  /*8750*/  @!P0 SYNCS.PHASECHK.TRANS64 P0, [R8+URZ], R5 ;  /* 0x00000005080085a7 */ /* 0x000e64000800007f */
[----:B-1----:R-:W-:Y:S05]  /*8760*/  @!P0 BRA `(.L_x_196) ;  /* 0xfffffffc00f08947 */ /* 0x002fea000383ffff */
[----:B------:R-:W-:Y:S05]  /*8770*/  BRA `(.L_x_223) ;  /* 0xfffffff400dc7947 */ /* 0x000fea000383ffff */
.L_x_197:
[----:B-1----:R1:W2:Y:S02]  /*8780*/  SYNCS.PHASECHK.TRANS64.TRYWAIT P0, [R11+URZ], R6 ;  /* 0x000000060b0075a7 */ /* 0x0022a4000800017f */
[----:B--2---:R-:W-:Y:S05]  /*8790*/  @!P0 NANOSLEEP.SYNCS 0x989680 ;  /* 0x009896800000895d */ /* 0x004fea0003900000 */
[----:B------:R-:W2:Y:S02]  /*87a0*/  @!P0 SYNCS.PHASECHK.TRANS64 P0, [R11+URZ], R6 ;  /* 0x000000060b0085a7 */ /* 0x000ea4000800007f */
[----:B--2---:R-:W-:Y:S05]  /*87b0*/  @!P0 BRA `(.L_x_197) ;  /* 0xfffffffc00f08947 */ /* 0x004fea000383ffff */
[----:B------:R-:W-:Y:S05]  /*87c0*/  BRA `(.L_x_224) ;  /* 0xfffffff400e47947 */ /* 0x000fea000383ffff */
.L_x_225:
[----:B------:R-:W-:-:S00]  /*87d0*/  BRA `(.L_x_225) ;  /* 0xfffffffc00fc7947 */ /* 0x000fc0000383ffff */
[----:B------:R-:W-:-:S00]  /*87e0*/  NOP ;  /* 0x0000000000007918 */ /* 0x000fc00000000000 */
        /* <DEDUP_REMOVED lines=9> */
.L_x_226:


//--------------------- .nv.global.init           --------------------------
	.section	.nv.global.init,"aw",@progbits
.nv.global.init:
	.type		$str$22,@object
	.size		$str$22,($str$23 - $str$22)
$str$22:
        /*0000*/ 	.byte	0x6b, 0x5f, 0x74, 0x69, 0x6c, 0x65, 0x5f, 0x63, 0x6f, 0x75, 0x6e, 0x74, 0x20, 0x3e, 0x3d, 0x20
        /*0010*/ 	.byte	0x31, 0x00
	.type		$str$23,@object
	.size		$str$23,(__unnamed_1 - $str$23)
$str$23:
        /*0012*/ 	.byte	0x2f, 0x74, 0x6d, 0x70, 0x2f, 0x63, 0x75, 0x74, 0x6c, 0x61, 0x73, 0x73, 0x5f, 0x73, 0x77, 0x65
        /*0022*/ 	.byte	0x65, 0x70, 0x5f, 0x73, 0x72, 0x63, 0x2f, 0x69, 0x6e, 0x63, 0x6c, 0x75, 0x64, 0x65, 0x2f, 0x63
        /*0032*/ 	.byte	0x75, 0x74, 0x6c, 0x61, 0x73, 0x73, 0x2f, 0x67, 0x65, 0x6d, 0x6d, 0x2f, 0x63, 0x6f, 0x6c, 0x6c
        /*0042*/ 	.byte	0x65, 0x63, 0x74, 0x69, 0x76, 0x65, 0x2f, 0x73, 0x6d, 0x39, 0x30, 0x5f, 0x6d, 0x6d, 0x61, 0x5f
        /*0052*/ 	.byte	0x74, 0x6d, 0x61, 0x5f, 0x67, 0x6d, 0x6d, 0x61, 0x5f, 0x73, 0x73, 0x5f, 0x77, 0x61, 0x72, 0x70
        /*0062*/ 	.byte	0x73, 0x70, 0x65, 0x63, 0x69, 0x61, 0x6c, 0x69, 0x7a, 0x65, 0x64, 0x2e, 0x68, 0x70, 0x70, 0x00
	.type		__unnamed_1,@object
	.size		__unnamed_1,(.L_0 - __unnamed_1)
__unnamed_1:
        /*0072*/ 	.byte	0x76, 0x6f, 0x69, 0x64, 0x20, 0x63, 0x75, 0x74, 0x6c, 0x61, 0x73, 0x73, 0x3a, 0x3a, 0x67, 0x65
        /* <DEDUP_REMOVED lines=180> */
        /*0bc2*/ 	.byte	0x79, 0x5d, 0x00
.L_0:


//--------------------- .nv.shared._ZN7cutlass13device_kernelINS_4gemm6kernel13GemmUniversalIN4cute5tupleIJiiiiEEENS1_10collective13CollectiveMmaINS1_34MainloopSm90TmaGmmaWarpSpecializedILi18ENS5_IJNS4_1CILi1EEESB_SB_EEENS1_32KernelTmaWarpSpecializedPingpongEEENS5_IJNSA_ILi64EEENSA_ILi128EEENSA_ILi32EEEEEENS_10bfloat16_tENS5_IJlSB_lEEESJ_NS5_IJSB_llEEENS4_8TiledMMAINS4_8MMA_AtomIJNS4_4SM904GMMA28MMA_64x128x16_F32BF16BF16_SSILNSP_5MajorE0ELSR_1ELNSP_7ScaleInE1ELSS_1EEEEEENS4_6LayoutISC_NS5_IJNSA_ILi0EEESW_SW_EEEEENS5_IJNS4_10UnderscoreESZ_SZ_EEEEENS4_13SM90_TMA_LOADENS4_14ComposedLayoutINS4_7SwizzleILi2ELi4ELi3EEENS4_18smem_ptr_flag_bitsILi16EEENSV_INS5_IJNSA_ILi8EEESH_EEENS5_IJSH_SB_EEEEEEEvNS4_8identityES12_NS13_INS14_ILi3ELi4ELi3EEES17_NSV_INS5_IJSF_S18_EEENS5_IJSB_SF_EEEEEEEvS1D_EENS_8epilogue10collective6detail29Sm90TmaWarpSpecializedAdapterINS1L_15DefaultEpilogueISJ_SK_SK_NS1K_6thread17LinearCombinationISJ_Li1EffLNS1P_9ScaleType4KindE0ELNS_15FloatRoundStyleE2ESJ_EENS1_15EpilogueDefaultEEEEEvvEEEEvNT_6ParamsE --------------------------
	.section	.nv.shared._ZN7cutlass13device_kernelINS_4gemm6kernel13GemmUniversalIN4cute5tupleIJiiiiEEENS1_10collective13CollectiveMmaINS1_34MainloopSm90TmaGmmaWarpSpecializedILi18ENS5_IJNS4_1CILi1EEESB_SB_EEENS1_32KernelTmaWarpSpecializedPingpongEEENS5_IJNSA_ILi64EEENSA_ILi128EEENSA_ILi32EEEEEENS_10bfloat16_tENS5_IJlSB_lEEESJ_NS5_IJSB_llEEENS4_8TiledMMAINS4_8MMA_AtomIJNS4_4SM904GMMA28MMA_64x128x16_F32BF16BF16_SSILNSP_5MajorE0ELSR_1ELNSP_7ScaleInE1ELSS_1EEEEEENS4_6LayoutISC_NS5_IJNSA_ILi0EEESW_SW_EEEEENS5_IJNS4_10UnderscoreESZ_SZ_EEEEENS4_13SM90_TMA_LOADENS4_14ComposedLayoutINS4_7SwizzleILi2ELi4ELi3EEENS4_18smem_ptr_flag_bitsILi16EEENSV_INS5_IJNSA_ILi8EEESH_EEENS5_IJSH_SB_EEEEEEEvNS4_8identityES12_NS13_INS14_ILi3ELi4ELi3EEES17_NSV_INS5_IJSF_S18_EEENS5_IJSB_SF_EEEEEEEvS1D_EENS_8epilogue10collective6detail29Sm90TmaWarpSpecializedAdapterINS1L_15DefaultEpilogueISJ_SK_SK_NS1K_6thread17LinearCombinationISJ_Li1EffLNS1P_9ScaleType4KindE0ELNS_15FloatRoundStyleE2ESJ_EENS1_15EpilogueDefaultEEEEEvvEEEEvNT_6ParamsE,"aw",@nobits
	.sectionflags	@""
	.align	16
	.zero		1024


//--------------------- .nv.shared.reserved.0     --------------------------
	.section	.nv.shared.reserved.0,"aw",@nobits
	.weak		__nv_reservedSMEM_offset_0_alias
	.size		__nv_reservedSMEM_offset_0_alias, 0, 0
	.other		__nv_reservedSMEM_offset_0_alias,@"STO_CUDA_RESERVED_SHARED STV_DEFAULT"
__nv_reservedSMEM_offset_0_alias:
	.zero		0


//--------------------- .nv.global                --------------------------
	.section	.nv.global,"aw",@nobits
.nv.global:
	.type		_ZN40_INTERNAL_a0fd650a_4_k_cu_76f01b57_175014cute1_E,@object
	.size		_ZN40_INTERNAL_a0fd650a_4_k_cu_76f01b57_175014cute1_E,(_ZN40_INTERNAL_a0fd650a_4_k_cu_76f01b57_175014cuda3std3__45__cpo6cbeginE - _ZN40_INTERNAL_a0fd650a_4_k_cu_76f01b57_175014cute1_E)
_ZN40_INTERNAL_a0fd650a_4_k_cu_76f01b57_175014cute1_E:
	.zero		1
	.type		_ZN40_INTERNAL_a0fd650a_4_k_cu_76f01b57_175014cuda3std3__45__cpo6cbeginE,@object
	.size		_ZN40_INTERNAL_a0fd650a_4_k_cu_76f01b57_175014cuda3std3__45__cpo6cbeginE,(_ZN40_INTERNAL_a0fd650a_4_k_cu_76f01b57_175014cuda3std3__48in_placeE - _ZN40_INTERNAL_a0fd650a_4_k_cu_76f01b57_175014cuda3std3__45__cpo6cbeginE)
_ZN40_INTERNAL_a0fd650a_4_k_cu_76f01b57_175014cuda3std3__45__cpo6cbeginE:
	.zero		1
	.type		_ZN40_INTERNAL_a0fd650a_4_k_cu_76f01b57_175014cuda3std3__48in_placeE,@object
	.size		_ZN40_INTERNAL_a0fd650a_4_k_cu_76f01b57_175014cuda3std3__48in_placeE,(_ZN40_INTERNAL_a0fd650a_4_k_cu_76f01b57_175014cuda3std6ranges3__45__cpo9iter_moveE - _ZN40_INTERNAL_a0fd650a_4_k_cu_76f01b57_175014cuda3std3__48in_placeE)
_ZN40_INTERNAL_a0fd650a_4_k_cu_76f01b57_175014cuda3std3__48in_placeE:
	.zero		1
	.type		_ZN40_INTERNAL_a0fd650a_4_k_cu_76f01b57_175014cuda3std6ranges3__45__cpo9iter_moveE,@object
	.size		_ZN40_INTERNAL_a0fd650a_4_k_cu_76f01b57_175014cuda3std6ranges3__45__cpo9iter_moveE,(_ZN40_INTERNAL_a0fd650a_4_k_cu_76f01b57_175014cuda3std3__45__cpo5beginE - _ZN40_INTERNAL_a0fd650a_4_k_cu_76f01b57_175014cuda3std6ranges3__45__cpo9iter_moveE)
_ZN40_INTERNAL_a0fd650a_4_k_cu_76f01b57_175014cuda3std6ranges3__45__cpo9iter_moveE:
	.zero		1
	.type		_ZN40_INTERNAL_a0fd650a_4_k_cu_76f01b57_175014cuda3std3__45__cpo5beginE,@object
	.size		_ZN40_INTERNAL_a0fd650a_4_k_cu_76f01b57_175014cuda3std3__45__cpo5beginE,(_ZN40_INTERNAL_a0fd650a_4_k_cu_76f01b57_175014cuda3std3__442_GLOBAL__N__a0fd650a_4_k_cu_76f01b57_175016ignoreE - _ZN40_INTERNAL_a0fd650a_4_k_cu_76f01b57_175014cuda3std3__45__cpo5beginE)
_ZN40_INTERNAL_a0fd650a_4_k_cu_76f01b57_175014cuda3std3__45__cpo5beginE:
	.zero		1
	.type		_ZN40_INTERNAL_a0fd650a_4_k_cu_76f01b57_175014cuda3std3__442_GLOBAL__N__a0fd650a_4_k_cu_76f01b57_175016ignoreE,@object
	.size		_ZN40_INTERNAL_a0fd650a_4_k_cu_76f01b57_175014cuda3std3__442_GLOBAL__N__a0fd650a_4_k_cu_76f01b57_175016ignoreE,(_ZN40_INTERNAL_a0fd650a_4_k_cu_76f01b57_175014cute7productE - _ZN40_INTERNAL_a0fd650a_4_k_cu_76f01b57_175014cuda3std3__442_GLOBAL__N__a0fd650a_4_k_cu_76f01b57_175016ignoreE)
_ZN40_INTERNAL_a0fd650a_4_k_cu_76f01b57_175014cuda3std3__442_GLOBAL__N__a0fd650a_4_k_cu_76f01b57_175016ignoreE:
	.zero		1
	.type		_ZN40_INTERNAL_a0fd650a_4_k_cu_76f01b57_175014cute7productE,@object
	.size		_ZN40_INTERNAL_a0fd650a_4_k_cu_76f01b57_175014cute7productE,(_ZN40_INTERNAL_a0fd650a_4_k_cu_76f01b57_175014cuda3std3__45__cpo3endE - _ZN40_INTERNAL_a0fd650a_4_k_cu_76f01b57_175014cute7productE)
_ZN40_INTERNAL_a0fd650a_4_k_cu_76f01b57_175014cute7productE:
	.zero		1
	.type		_ZN40_INTERNAL_a0fd650a_4_k_cu_76f01b57_175014cuda3std3__45__cpo3endE,@object
	.size		_ZN40_INTERNAL_a0fd650a_4_k_cu_76f01b57_175014cuda3std3__45__cpo3endE,(_ZN40_INTERNAL_a0fd650a_4_k_cu_76f01b57_175014cuda3std3__419piecewise_constructE - _ZN40_INTERNAL_a0fd650a_4_k_cu_76f01b57_175014cuda3std3__45__cpo3endE)
_ZN40_INTERNAL_a0fd650a_4_k_cu_76f01b57_175014cuda3std3__45__cpo3endE:
	.zero		1
	.type		_ZN40_INTERNAL_a0fd650a_4_k_cu_76f01b57_175014cuda3std3__419piecewise_constructE,@object
	.size		_ZN40_INTERNAL_a0fd650a_4_k_cu_76f01b57_175014cuda3std3__419piecewise_constructE,(_ZN40_INTERNAL_a0fd650a_4_k_cu_76f01b57_175014cuda3std3__45__cpo4cendE - _ZN40_INTERNAL_a0fd650a_4_k_cu_76f01b57_175014cuda3std3__419piecewise_constructE)
_ZN40_INTERNAL_a0fd650a_4_k_cu_76f01b57_175014cuda3std3__419piecewise_constructE:
	.zero		1
	.type		_ZN40_INTERNAL_a0fd650a_4_k_cu_76f01b57_175014cuda3std3__45__cpo4cendE,@object
	.size		_ZN40_INTERNAL_a0fd650a_4_k_cu_76f01b57_175014cuda3std3__45__cpo4cendE,(_ZN40_INTERNAL_a0fd650a_4_k_cu_76f01b57_175014cuda3std6ranges3__45__cpo4swapE - _ZN40_INTERNAL_a0fd650a_4_k_cu_76f01b57_175014cuda3std3__45__cpo4cendE)
_ZN40_INTERNAL_a0fd650a_4_k_cu_76f01b57_175014cuda3std3__45__cpo4cendE:
	.zero		1
	.type		_ZN40_INTERNAL_a0fd650a_4_k_cu_76f01b57_175014cuda3std6ranges3__45__cpo4swapE,@object
	.size		_ZN40_INTERNAL_a0fd650a_4_k_cu_76f01b57_175014cuda3std6ranges3__45__cpo4swapE,(.L_8 - _ZN40_INTERNAL_a0fd650a_4_k_cu_76f01b57_175014cuda3std6ranges3__45__cpo4swapE)
_ZN40_INTERNAL_a0fd650a_4_k_cu_76f01b57_175014cuda3std6ranges3__45__cpo4swapE:
	.zero		1
.L_8:


//--------------------- .nv.constant0._ZN7cutlass13device_kernelINS_4gemm6kernel13GemmUniversalIN4cute5tupleIJiiiiEEENS1_10collective13CollectiveMmaINS1_34MainloopSm90TmaGmmaWarpSpecializedILi18ENS5_IJNS4_1CILi1EEESB_SB_EEENS1_32KernelTmaWarpSpecializedPingpongEEENS5_IJNSA_ILi64EEENSA_ILi128EEENSA_ILi32EEEEEENS_10bfloat16_tENS5_IJlSB_lEEESJ_NS5_IJSB_llEEENS4_8TiledMMAINS4_8MMA_AtomIJNS4_4SM904GMMA28MMA_64x128x16_F32BF16BF16_SSILNSP_5MajorE0ELSR_1ELNSP_7ScaleInE1ELSS_1EEEEEENS4_6LayoutISC_NS5_IJNSA_ILi0EEESW_SW_EEEEENS5_IJNS4_10UnderscoreESZ_SZ_EEEEENS4_13SM90_TMA_LOADENS4_14ComposedLayoutINS4_7SwizzleILi2ELi4ELi3EEENS4_18smem_ptr_flag_bitsILi16EEENSV_INS5_IJNSA_ILi8EEESH_EEENS5_IJSH_SB_EEEEEEEvNS4_8identityES12_NS13_INS14_ILi3ELi4ELi3EEES17_NSV_INS5_IJSF_S18_EEENS5_IJSB_SF_EEEEEEEvS1D_EENS_8epilogue10collective6detail29Sm90TmaWarpSpecializedAdapterINS1L_15DefaultEpilogueISJ_SK_SK_NS1K_6thread17LinearCombinationISJ_Li1EffLNS1P_9ScaleType4KindE0ELNS_15FloatRoundStyleE2ESJ_EENS1_15EpilogueDefaultEEEEEvvEEEEvNT_6ParamsE --------------------------
	.section	.nv.constant0._ZN7cutlass13device_kernelINS_4gemm6kernel13GemmUniversalIN4cute5tupleIJiiiiEEENS1_10collective13CollectiveMmaINS1_34MainloopSm90TmaGmmaWarpSpecializedILi18ENS5_IJNS4_1CILi1EEESB_SB_EEENS1_32KernelTmaWarpSpecializedPingpongEEENS5_IJNSA_ILi64EEENSA_ILi128EEENSA_ILi32EEEEEENS_10bfloat16_tENS5_IJlSB_lEEESJ_NS5_IJSB_llEEENS4_8TiledMMAINS4_8MMA_AtomIJNS4_4SM904GMMA28MMA_64x128x16_F32BF16BF16_SSILNSP_5MajorE0ELSR_1ELNSP_7ScaleInE1ELSS_1EEEEEENS4_6LayoutISC_NS5_IJNSA_ILi0EEESW_SW_EEEEENS5_IJNS4_10UnderscoreESZ_SZ_EEEEENS4_13SM90_TMA_LOADENS4_14ComposedLayoutINS4_7SwizzleILi2ELi4ELi3EEENS4_18smem_ptr_flag_bitsILi16EEENSV_INS5_IJNSA_ILi8EEESH_EEENS5_IJSH_SB_EEEEEEEvNS4_8identityES12_NS13_INS14_ILi3ELi4ELi3EEES17_NSV_INS5_IJSF_S18_EEENS5_IJSB_SF_EEEEEEEvS1D_EENS_8epilogue10collective6detail29Sm90TmaWarpSpecializedAdapterINS1L_15DefaultEpilogueISJ_SK_SK_NS1K_6thread17LinearCombinationISJ_Li1EffLNS1P_9ScaleType4KindE0ELNS_15FloatRoundStyleE2ESJ_EENS1_15EpilogueDefaultEEEEEvvEEEEvNT_6ParamsE,"a",@progbits
	.sectionflags	@""
	.align	4
.nv.constant0._ZN7cutlass13device_kernelINS_4gemm6kernel13GemmUniversalIN4cute5tupleIJiiiiEEENS1_10collective13CollectiveMmaINS1_34MainloopSm90TmaGmmaWarpSpecializedILi18ENS5_IJNS4_1CILi1EEESB_SB_EEENS1_32KernelTmaWarpSpecializedPingpongEEENS5_IJNSA_ILi64EEENSA_ILi128EEENSA_ILi32EEEEEENS_10bfloat16_tENS5_IJlSB_lEEESJ_NS5_IJSB_llEEENS4_8TiledMMAINS4_8MMA_AtomIJNS4_4SM904GMMA28MMA_64x128x16_F32BF16BF16_SSILNSP_5MajorE0ELSR_1ELNSP_7ScaleInE1ELSS_1EEEEEENS4_6LayoutISC_NS5_IJNSA_ILi0EEESW_SW_EEEEENS5_IJNS4_10UnderscoreESZ_SZ_EEEEENS4_13SM90_TMA_LOADENS4_14ComposedLayoutINS4_7SwizzleILi2ELi4ELi3EEENS4_18smem_ptr_flag_bitsILi16EEENSV_INS5_IJNSA_ILi8EEESH_EEENS5_IJSH_SB_EEEEEEEvNS4_8identityES12_NS13_INS14_ILi3ELi4ELi3EEES17_NSV_INS5_IJSF_S18_EEENS5_IJSB_SF_EEEEEEEvS1D_EENS_8epilogue10collective6detail29Sm90TmaWarpSpecializedAdapterINS1L_15DefaultEpilogueISJ_SK_SK_NS1K_6thread17LinearCombinationISJ_Li1EffLNS1P_9ScaleType4KindE0ELNS_15FloatRoundStyleE2ESJ_EENS1_15EpilogueDefaultEEEEEvvEEEEvNT_6ParamsE:
	.zero		1664


//--------------------- SYMBOLS --------------------------

	.type		.nv.reservedSmem.offset0,@object
	.size		.nv.reservedSmem.offset0,0x4
	.type		__assertfail,@function
